	.headerflags	@"EF_CUDA_TEXMODE_UNIFIED EF_CUDA_64BIT_ADDRESS EF_CUDA_ACCELERATORS EF_CUDA_SM90 EF_CUDA_VIRTUAL_SM(EF_CUDA_SM90)"
	.elftype	@"ET_EXEC"


//--------------------- .nv.info                  --------------------------
	.section	.nv.info,"",@"SHT_CUDA_INFO"
	.align	4


	//----- nvinfo : EIATTR_REGCOUNT
	.align		4
        /*0000*/ 	.byte	0x04, 0x2f
        /*0002*/ 	.short	(.L_3 - .L_2)
	.align		4
.L_2:
        /*0004*/ 	.word	index@(triton_poi_fused_cat_46)
        /*0008*/ 	.word	0x00000030


	//----- nvinfo : EIATTR_MIN_STACK_SIZE
	.align		4
.L_3:
        /*000c*/ 	.byte	0x04, 0x12
        /*000e*/ 	.short	(.L_5 - .L_4)
	.align		4
.L_4:
        /*0010*/ 	.word	index@(triton_poi_fused_cat_46)
        /*0014*/ 	.word	0x00000000


	//----- nvinfo : EIATTR_FRAME_SIZE
	.align		4
.L_5:
        /*0018*/ 	.byte	0x04, 0x11
        /*001a*/ 	.short	(.L_7 - .L_6)
	.align		4
.L_6:
        /*001c*/ 	.word	index@(triton_poi_fused_cat_46)
        /*0020*/ 	.word	0x00000000


	//----- nvinfo : EIATTR_MIN_STACK_SIZE
	.align		4
.L_7:
        /*0024*/ 	.byte	0x04, 0x12
        /*0026*/ 	.short	(.L_9 - .L_8)
	.align		4
.L_8:
        /*0028*/ 	.word	index@(triton_poi_fused_cat_46)
        /*002c*/ 	.word	0x00000000
.L_9:


//--------------------- .nv.info.triton_poi_fused_cat_46 --------------------------
	.section	.nv.info.triton_poi_fused_cat_46,"",@"SHT_CUDA_INFO"
	.sectionflags	@""
	.align	4


	//----- nvinfo : EIATTR_CUDA_API_VERSION
	.align		4
        /*0000*/ 	.byte	0x04, 0x37
        /*0002*/ 	.short	(.L_11 - .L_10)
.L_10:
        /*0004*/ 	.word	0x0000007c


	//----- nvinfo : EIATTR_KPARAM_INFO
	.align		4
.L_11:
        /*0008*/ 	.byte	0x04, 0x17
        /*000a*/ 	.short	(.L_13 - .L_12)
.L_12:
        /*000c*/ 	.word	0x00000000
        /*0010*/ 	.short	0x0015
        /*0012*/ 	.short	0x00a8
        /*0014*/ 	.byte	0x00, 0xf0, 0x11, 0x00


	//----- nvinfo : EIATTR_KPARAM_INFO
	.align		4
.L_13:
        /*0018*/ 	.byte	0x04, 0x17
        /*001a*/ 	.short	(.L_15 - .L_14)
.L_14:
        /*001c*/ 	.word	0x00000000
        /*0020*/ 	.short	0x0014
        /*0022*/ 	.short	0x00a0
        /*0024*/ 	.byte	0x00, 0xf4, 0x21, 0x00


	//----- nvinfo : EIATTR_KPARAM_INFO
	.align		4
.L_15:
        /*0028*/ 	.byte	0x04, 0x17
        /*002a*/ 	.short	(.L_17 - .L_16)
.L_16:
        /*002c*/ 	.word	0x00000000
        /*0030*/ 	.short	0x0013
        /*0032*/ 	.short	0x0098
        /*0034*/ 	.byte	0x00, 0xf4, 0x21, 0x00


	//----- nvinfo : EIATTR_KPARAM_INFO
	.align		4
.L_17:
        /*0038*/ 	.byte	0x04, 0x17
        /*003a*/ 	.short	(.L_19 - .L_18)
.L_18:
        /*003c*/ 	.word	0x00000000
        /*0040*/ 	.short	0x0012
        /*0042*/ 	.short	0x0090
        /*0044*/ 	.byte	0x00, 0xf4, 0x21, 0x00


	//----- nvinfo : EIATTR_KPARAM_INFO
	.align		4
.L_19:
        /*0048*/ 	.byte	0x04, 0x17
        /*004a*/ 	.short	(.L_21 - .L_20)
.L_20:
        /*004c*/ 	.word	0x00000000
        /*0050*/ 	.short	0x0011
        /*0052*/ 	.short	0x0088
        /*0054*/ 	.byte	0x00, 0xf4, 0x21, 0x00


	//----- nvinfo : EIATTR_KPARAM_INFO
	.align		4
.L_21:
        /*0058*/ 	.byte	0x04, 0x17
        /*005a*/ 	.short	(.L_23 - .L_22)
.L_22:
        /*005c*/ 	.word	0x00000000
        /*0060*/ 	.short	0x0010
        /*0062*/ 	.short	0x0080
        /*0064*/ 	.byte	0x00, 0xf4, 0x21, 0x00


	//----- nvinfo : EIATTR_KPARAM_INFO
	.align		4
.L_23:
        /*0068*/ 	.byte	0x04, 0x17
        /*006a*/ 	.short	(.L_25 - .L_24)
.L_24:
        /*006c*/ 	.word	0x00000000
        /*0070*/ 	.short	0x000f
        /*0072*/ 	.short	0x0078
        /*0074*/ 	.byte	0x00, 0xf4, 0x21, 0x00


	//----- nvinfo : EIATTR_KPARAM_INFO
	.align		4
.L_25:
        /*0078*/ 	.byte	0x04, 0x17
        /*007a*/ 	.short	(.L_27 - .L_26)
.L_26:
        /*007c*/ 	.word	0x00000000
        /*0080*/ 	.short	0x000e
        /*0082*/ 	.short	0x0070
        /*0084*/ 	.byte	0x00, 0xf4, 0x21, 0x00


	//----- nvinfo : EIATTR_KPARAM_INFO
	.align		4
.L_27:
        /*0088*/ 	.byte	0x04, 0x17
        /*008a*/ 	.short	(.L_29 - .L_28)
.L_28:
        /*008c*/ 	.word	0x00000000
        /*0090*/ 	.short	0x000d
        /*0092*/ 	.short	0x0068
        /*0094*/ 	.byte	0x00, 0xf4, 0x21, 0x00


	//----- nvinfo : EIATTR_KPARAM_INFO
	.align		4
.L_29:
        /*0098*/ 	.byte	0x04, 0x17
        /*009a*/ 	.short	(.L_31 - .L_30)
.L_30:
        /*009c*/ 	.word	0x00000000
        /*00a0*/ 	.short	0x000c
        /*00a2*/ 	.short	0x0060
        /*00a4*/ 	.byte	0x00, 0xf4, 0x21, 0x00


	//----- nvinfo : EIATTR_KPARAM_INFO
	.align		4
.L_31:
        /*00a8*/ 	.byte	0x04, 0x17
        /*00aa*/ 	.short	(.L_33 - .L_32)
.L_32:
        /*00ac*/ 	.word	0x00000000
        /*00b0*/ 	.short	0x000b
        /*00b2*/ 	.short	0x0058
        /*00b4*/ 	.byte	0x00, 0xf4, 0x21, 0x00


	//----- nvinfo : EIATTR_KPARAM_INFO
	.align		4
.L_33:
        /*00b8*/ 	.byte	0x04, 0x17
        /*00ba*/ 	.short	(.L_35 - .L_34)
.L_34:
        /*00bc*/ 	.word	0x00000000
        /*00c0*/ 	.short	0x000a
        /*00c2*/ 	.short	0x0050
        /*00c4*/ 	.byte	0x00, 0xf4, 0x21, 0x00


	//----- nvinfo : EIATTR_KPARAM_INFO
	.align		4
.L_35:
        /*00c8*/ 	.byte	0x04, 0x17
        /*00ca*/ 	.short	(.L_37 - .L_36)
.L_36:
        /*00cc*/ 	.word	0x00000000
        /*00d0*/ 	.short	0x0009
        /*00d2*/ 	.short	0x0048
        /*00d4*/ 	.byte	0x00, 0xf4, 0x21, 0x00


	//----- nvinfo : EIATTR_KPARAM_INFO
	.align		4
.L_37:
        /*00d8*/ 	.byte	0x04, 0x17
        /*00da*/ 	.short	(.L_39 - .L_38)
.L_38:
        /*00dc*/ 	.word	0x00000000
        /*00e0*/ 	.short	0x0008
        /*00e2*/ 	.short	0x0040
        /*00e4*/ 	.byte	0x00, 0xf4, 0x21, 0x00


	//----- nvinfo : EIATTR_KPARAM_INFO
	.align		4
.L_39:
        /*00e8*/ 	.byte	0x04, 0x17
        /*00ea*/ 	.short	(.L_41 - .L_40)
.L_40:
        /*00ec*/ 	.word	0x00000000
        /*00f0*/ 	.short	0x0007
        /*00f2*/ 	.short	0x0038
        /*00f4*/ 	.byte	0x00, 0xf4, 0x21, 0x00


	//----- nvinfo : EIATTR_KPARAM_INFO
	.align		4
.L_41:
        /*00f8*/ 	.byte	0x04, 0x17
        /*00fa*/ 	.short	(.L_43 - .L_42)
.L_42:
        /*00fc*/ 	.word	0x00000000
        /*0100*/ 	.short	0x0006
        /*0102*/ 	.short	0x0030
        /*0104*/ 	.byte	0x00, 0xf4, 0x21, 0x00


	//----- nvinfo : EIATTR_KPARAM_INFO
	.align		4
.L_43:
        /*0108*/ 	.byte	0x04, 0x17
        /*010a*/ 	.short	(.L_45 - .L_44)
.L_44:
        /*010c*/ 	.word	0x00000000
        /*0110*/ 	.short	0x0005
        /*0112*/ 	.short	0x0028
        /*0114*/ 	.byte	0x00, 0xf4, 0x21, 0x00


	//----- nvinfo : EIATTR_KPARAM_INFO
	.align		4
.L_45:
        /*0118*/ 	.byte	0x04, 0x17
        /*011a*/ 	.short	(.L_47 - .L_46)
.L_46:
        /*011c*/ 	.word	0x00000000
        /*0120*/ 	.short	0x0004
        /*0122*/ 	.short	0x0020
        /*0124*/ 	.byte	0x00, 0xf4, 0x21, 0x00


	//----- nvinfo : EIATTR_KPARAM_INFO
	.align		4
.L_47:
        /*0128*/ 	.byte	0x04, 0x17
        /*012a*/ 	.short	(.L_49 - .L_48)
.L_48:
        /*012c*/ 	.word	0x00000000
        /*0130*/ 	.short	0x0003
        /*0132*/ 	.short	0x0018
        /*0134*/ 	.byte	0x00, 0xf4, 0x21, 0x00


	//----- nvinfo : EIATTR_KPARAM_INFO
	.align		4
.L_49:
        /*0138*/ 	.byte	0x04, 0x17
        /*013a*/ 	.short	(.L_51 - .L_50)
.L_50:
        /*013c*/ 	.word	0x00000000
        /*0140*/ 	.short	0x0002
        /*0142*/ 	.short	0x0010
        /*0144*/ 	.byte	0x00, 0xf4, 0x21, 0x00


	//----- nvinfo : EIATTR_KPARAM_INFO
	.align		4
.L_51:
        /*0148*/ 	.byte	0x04, 0x17
        /*014a*/ 	.short	(.L_53 - .L_52)
.L_52:
        /*014c*/ 	.word	0x00000000
        /*0150*/ 	.short	0x0001
        /*0152*/ 	.short	0x0008
        /*0154*/ 	.byte	0x00, 0xf4, 0x21, 0x00


	//----- nvinfo : EIATTR_KPARAM_INFO
	.align		4
.L_53:
        /*0158*/ 	.byte	0x04, 0x17
        /*015a*/ 	.short	(.L_55 - .L_54)
.L_54:
        /*015c*/ 	.word	0x00000000
        /*0160*/ 	.short	0x0000
        /*0162*/ 	.short	0x0000
        /*0164*/ 	.byte	0x00, 0xf4, 0x21, 0x00


	//----- nvinfo : EIATTR_SPARSE_MMA_MASK
	.align		4
.L_55:
        /*0168*/ 	.byte	0x03, 0x50
        /*016a*/ 	.short	0x0000


	//----- nvinfo : EIATTR_MAXREG_COUNT
	.align		4
        /*016c*/ 	.byte	0x03, 0x1b
        /*016e*/ 	.short	0x00ff


	//----- nvinfo : EIATTR_EXIT_INSTR_OFFSETS
	.align		4
        /*0170*/ 	.byte	0x04, 0x1c
        /*0172*/ 	.short	(.L_57 - .L_56)


	//   ....[0]....
.L_56:
        /*0174*/ 	.word	0x00001ca0


	//----- nvinfo : EIATTR_REQNTID
	.align		4
.L_57:
        /*0178*/ 	.byte	0x04, 0x10
        /*017a*/ 	.short	(.L_59 - .L_58)
.L_58:
        /*017c*/ 	.word	0x00000080
        /*0180*/ 	.word	0x00000001
        /*0184*/ 	.word	0x00000001


	//----- nvinfo : EIATTR_CBANK_PARAM_SIZE
	.align		4
.L_59:
        /*0188*/ 	.byte	0x03, 0x19
        /*018a*/ 	.short	0x00ac


	//----- nvinfo : EIATTR_PARAM_CBANK
	.align		4
        /*018c*/ 	.byte	0x04, 0x0a
        /*018e*/ 	.short	(.L_61 - .L_60)
	.align		4
.L_60:
        /*0190*/ 	.word	index@(.nv.constant0.triton_poi_fused_cat_46)
        /*0194*/ 	.short	0x0210
        /*0196*/ 	.short	0x00ac


	//----- nvinfo : EIATTR_SW_WAR
	.align		4
.L_61:
        /*0198*/ 	.byte	0x04, 0x36
        /*019a*/ 	.short	(.L_63 - .L_62)
.L_62:
        /*019c*/ 	.word	0x00000008
.L_63:


//--------------------- .nv.callgraph             --------------------------
	.section	.nv.callgraph,"",@"SHT_CUDA_CALLGRAPH"
	.align	4
	.sectionentsize	8
	.align		4
        /*0000*/ 	.word	0x00000000
	.align		4
        /*0004*/ 	.word	0xffffffff
	.align		4
        /*0008*/ 	.word	0x00000000
	.align		4
        /*000c*/ 	.word	0xfffffffe
	.align		4
        /*0010*/ 	.word	0x00000000
	.align		4
        /*0014*/ 	.word	0xfffffffd
	.align		4
        /*0018*/ 	.word	0x00000000
	.align		4
        /*001c*/ 	.word	0xfffffffc


//--------------------- .nv.constant4             --------------------------
	.section	.nv.constant4,"a",@progbits
	.align	8
	.align		8
.nv.constant4:
        /*0000*/ 	.dword	_$_str
	.align		8
        /*0008*/ 	.dword	_$_str_$_2


//--------------------- .text.triton_poi_fused_cat_46 --------------------------
	.section	.text.triton_poi_fused_cat_46,"ax",@progbits
	.align	128
        .global         triton_poi_fused_cat_46
        .type           triton_poi_fused_cat_46,@function
        .size           triton_poi_fused_cat_46,(.L_x_1 - triton_poi_fused_cat_46)
        .other          triton_poi_fused_cat_46,@"STO_CUDA_ENTRY STV_DEFAULT"
triton_poi_fused_cat_46:
.text.triton_poi_fused_cat_46:
[----:B------:R-:W-:Y:S01]  /*0000*/  LDC R1, c[0x0][0x28] ;  /* 0x00000a00ff017b82 */ /* 0x000fe20000000800 */
[----:B------:R-:W1:Y:S07]  /*0010*/  S2R R0, SR_TID.X ;  /* 0x0000000000007919 */ /* 0x000e6e0000002100 */
[----:B------:R-:W2:Y:S01]  /*0020*/  LDC.64 R12, c[0x0][0x240] ;  /* 0x00009000ff0c7b82 */ /* 0x000ea20000000a00 */
[----:B------:R-:W-:Y:S01]  /*0030*/  ULDC.64 UR4, c[0x0][0x238] ;  /* 0x00008e0000047ab9 */ /* 0x000fe20000000a00 */
[----:B------:R-:W-:Y:S01]  /*0040*/  CS2R R8, SRZ ;  /* 0x0000000000087805 */ /* 0x000fe2000001ff00 */
[----:B------:R-:W3:Y:S01]  /*0050*/  S2R R3, SR_CTAID.X ;  /* 0x0000000000037919 */ /* 0x000ee20000002500 */
[----:B------:R-:W-:-:S02]  /*0060*/  CS2R R6, SRZ ;  /* 0x0000000000067805 */ /* 0x000fc4000001ff00 */
[----:B------:R-:W-:Y:S01]  /*0070*/  CS2R R10, SRZ ;  /* 0x00000000000a7805 */ /* 0x000fe2000001ff00 */
[----:B------:R-:W-:Y:S01]  /*0080*/  ULDC.64 UR6, c[0x0][0x260] ;  /* 0x0000980000067ab9 */ /* 0x000fe20000000a00 */
[----:B------:R-:W4:Y:S08]  /*0090*/  LDC.64 R18, c[0x0][0x268] ;  /* 0x00009a00ff127b82 */ /* 0x000f300000000a00 */
[----:B------:R-:W5:Y:S08]  /*00a0*/  LDC.64 R32, c[0x0][0x210] ;  /* 0x00008400ff207b82 */ /* 0x000f700000000a00 */
[----:B------:R-:W4:Y:S01]  /*00b0*/  LDC.64 R26, c[0x0][0x218] ;  /* 0x00008600ff1a7b82 */ /* 0x000f220000000a00 */
[----:B-1----:R-:W-:Y:S01]  /*00c0*/  IMAD.SHL.U32 R0, R0, 0x4, RZ ;  /* 0x0000000400007824 */ /* 0x002fe200078e00ff */
[----:B------:R-:W-:-:S06]  /*00d0*/  CS2R R24, SRZ ;  /* 0x0000000000187805 */ /* 0x000fcc000001ff00 */
[----:B------:R-:W1:Y:S01]  /*00e0*/  LDC.64 R34, c[0x0][0x290] ;  /* 0x0000a400ff227b82 */ /* 0x000e620000000a00 */
[----:B------:R-:W-:-:S05]  /*00f0*/  LOP3.LUT R0, R0, 0x1fc, RZ, 0xc0, !PT ;  /* 0x000001fc00007812 */ /* 0x000fca00078ec0ff */
[----:B---3--:R-:W-:-:S04]  /*0100*/  IMAD R2, R3, 0x200, R0 ;  /* 0x0000020003027824 */ /* 0x008fc800078e0200 */
[----:B------:R-:W-:-:S05]  /*0110*/  IMAD.HI R21, R2, 0x38e38e39, RZ ;  /* 0x38e38e3902157827 */ /* 0x000fca00078e02ff */
[----:B------:R-:W-:-:S04]  /*0120*/  SHF.R.U32.HI R0, RZ, 0x1f, R21 ;  /* 0x0000001fff007819 */ /* 0x000fc80000011615 */
[----:B------:R-:W-:-:S05]  /*0130*/  LEA.HI.SX32 R21, R21, R0, 0x19 ;  /* 0x0000000015157211 */ /* 0x000fca00078fcaff */
[C---:B------:R-:W-:Y:S02]  /*0140*/  IMAD R0, R21.reuse, -0x240, R2 ;  /* 0xfffffdc015007824 */ /* 0x040fe400078e0202 */
[----:B------:R-:W-:Y:S02]  /*0150*/  IMAD R3, R21, 0x60, RZ ;  /* 0x0000006015037824 */ /* 0x000fe400078e02ff */
[C---:B------:R-:W-:Y:S01]  /*0160*/  VIADD R5, R0.reuse, 0xffffff20 ;  /* 0xffffff2000057836 */ /* 0x040fe20000000000 */
[----:B------:R-:W-:Y:S01]  /*0170*/  SHF.R.S32.HI R16, RZ, 0x1f, R0 ;  /* 0x0000001fff107819 */ /* 0x000fe20000011400 */
[----:B--2---:R-:W-:Y:S01]  /*0180*/  IMAD.WIDE R12, R0, 0x4, R12 ;  /* 0x00000004000c7825 */ /* 0x004fe200078e020c */
[----:B------:R-:W-:Y:S02]  /*0190*/  IADD3 R4, P0, R0, R3, RZ ;  /* 0x0000000300047210 */ /* 0x000fe40007f1e0ff */
[----:B------:R-:W-:Y:S02]  /*01a0*/  ISETP.GE.U32.AND P1, PT, R5, 0x60, PT ;  /* 0x000000600500780c */ /* 0x000fe40003f26070 */
[----:B------:R-:W-:-:S02]  /*01b0*/  LEA.HI.X.SX32 R3, R3, R16, 0x1, P0 ;  /* 0x0000001003037211 */ /* 0x000fc400000f0eff */
[----:B------:R-:W-:-:S04]  /*01c0*/  LEA R14, P0, R4, UR4, 0x2 ;  /* 0x00000004040e7c11 */ /* 0x000fc8000f8010ff */
[----:B------:R-:W-:Y:S01]  /*01d0*/  LEA.HI.X R15, R4, UR5, R3, 0x2, P0 ;  /* 0x00000005040f7c11 */ /* 0x000fe200080f1403 */
[----:B------:R-:W-:Y:S01]  /*01e0*/  IMAD.SHL.U32 R3, R21, 0x80, RZ ;  /* 0x0000008015037824 */ /* 0x000fe200078e00ff */
[----:B------:R-:W-:Y:S01]  /*01f0*/  CS2R R4, SRZ ;  /* 0x0000000000047805 */ /* 0x000fe2000001ff00 */
[----:B------:R-:W-:Y:S02]  /*0200*/  ULDC.64 UR4, c[0x0][0x208] ;  /* 0x0000820000047ab9 */ /* 0x000fe40000000a00 */
[----:B------:R-:W2:Y:S01]  /*0210*/  @!P1 LDG.E.EL.128 R8, desc[UR4][R14.64+-0x380] ;  /* 0xfffc80040e089981 */ /* 0x000ea2000c2e1d00 */
[----:B------:R-:W-:-:S03]  /*0220*/  IADD3 R17, P0, R0, R3, RZ ;  /* 0x0000000300117210 */ /* 0x000fc60007f1e0ff */
[----:B------:R3:W2:Y:S01]  /*0230*/  @!P1 LDG.E.EL.128 R4, desc[UR4][R12.64+-0x380] ;  /* 0xfffc80040c049981 */ /* 0x0006a2000c2e1d00 */
[----:B------:R-:W-:-:S04]  /*0240*/  LEA.HI.X.SX32 R16, R3, R16, 0x1, P0 ;  /* 0x0000001003107211 */ /* 0x000fc800000f0eff */
[C---:B------:R-:W-:Y:S01]  /*0250*/  SHF.L.U64.HI R3, R17.reuse, 0x2, R16 ;  /* 0x0000000211037819 */ /* 0x040fe20000010210 */
[----:B------:R-:W-:Y:S02]  /*0260*/  VIADD R16, R0, 0xfffffec0 ;  /* 0xfffffec000107836 */ /* 0x000fe40000000000 */
[----:B------:R-:W-:-:S03]  /*0270*/  IMAD.SHL.U32 R38, R17, 0x4, RZ ;  /* 0x0000000411267824 */ /* 0x000fc600078e00ff */
[----:B------:R-:W-:Y:S02]  /*0280*/  ISETP.GE.U32.AND P3, PT, R16, 0x80, PT ;  /* 0x000000801000780c */ /* 0x000fe40003f66070 */
[----:B------:R-:W-:Y:S01]  /*0290*/  IADD3 R28, P0, R38, UR6, RZ ;  /* 0x00000006261c7c10 */ /* 0x000fe2000ff1e0ff */
[----:B----4-:R-:W-:Y:S01]  /*02a0*/  IMAD.WIDE R22, R0, 0x4, R18 ;  /* 0x0000000400167825 */ /* 0x010fe200078e0212 */
[----:B0--3--:R-:W-:Y:S02]  /*02b0*/  CS2R R12, SRZ ;  /* 0x00000000000c7805 */ /* 0x009fe4000001ff00 */
[----:B------:R-:W-:Y:S02]  /*02c0*/  CS2R R14, SRZ ;  /* 0x00000000000e7805 */ /* 0x000fe4000001ff00 */
[----:B------:R-:W-:Y:S02]  /*02d0*/  CS2R R16, SRZ ;  /* 0x0000000000107805 */ /* 0x000fe4000001ff00 */
[----:B------:R-:W-:-:S02]  /*02e0*/  CS2R R18, SRZ ;  /* 0x0000000000127805 */ /* 0x000fc4000001ff00 */
[----:B------:R-:W-:Y:S01]  /*02f0*/  IADD3.X R29, R3, UR7, RZ, P0, !PT ;  /* 0x00000007031d7c10 */ /* 0x000fe200087fe4ff */
[----:B------:R-:W-:Y:S01]  /*0300*/  IMAD R21, R21, 0xe0, R0 ;  /* 0x000000e015157824 */ /* 0x000fe200078e0200 */
[----:B------:R-:W-:Y:S01]  /*0310*/  ULDC.64 UR6, c[0x0][0x288] ;  /* 0x0000a20000067ab9 */ /* 0x000fe20000000a00 */
[----:B------:R0:W3:Y:S04]  /*0320*/  @!P3 LDG.E.EL.128 R12, desc[UR4][R22.64+-0x500] ;  /* 0xfffb0004160cb981 */ /* 0x0000e8000c2e1d00 */
[----:B------:R4:W3:Y:S01]  /*0330*/  @!P3 LDG.E.EL.128 R16, desc[UR4][R28.64+-0x500] ;  /* 0xfffb00041c10b981 */ /* 0x0008e2000c2e1d00 */
[----:B------:R-:W-:Y:S01]  /*0340*/  ISETP.GE.AND P0, PT, R0, 0xe0, PT ;  /* 0x000000e00000780c */ /* 0x000fe20003f06270 */
[----:B-----5:R-:W-:Y:S01]  /*0350*/  IMAD.WIDE R32, R21, 0x4, R32 ;  /* 0x0000000415207825 */ /* 0x020fe200078e0220 */
[----:B------:R-:W-:-:S03]  /*0360*/  CS2R R20, SRZ ;  /* 0x0000000000147805 */ /* 0x000fc6000001ff00 */
[----:B------:R-:W-:Y:S01]  /*0370*/  IMAD.WIDE R36, R0, 0x4, R26 ;  /* 0x0000000400247825 */ /* 0x000fe200078e021a */
[----:B0-----:R-:W-:Y:S02]  /*0380*/  CS2R R22, SRZ ;  /* 0x0000000000167805 */ /* 0x001fe4000001ff00 */
[----:B------:R-:W-:-:S05]  /*0390*/  CS2R R26, SRZ ;  /* 0x00000000001a7805 */ /* 0x000fca000001ff00 */
[----:B------:R-:W5:Y:S04]  /*03a0*/  @!P0 LDG.E.EL.128 R20, desc[UR4][R36.64] ;  /* 0x0000000424148981 */ /* 0x000f68000c2e1d00 */
[----:B------:R0:W5:Y:S01]  /*03b0*/  @!P0 LDG.E.EL.128 R24, desc[UR4][R32.64] ;  /* 0x0000000420188981 */ /* 0x000162000c2e1d00 */
[----:B------:R-:W-:-:S04]  /*03c0*/  IADD3 R38, P4, R38, UR6, RZ ;  /* 0x0000000626267c10 */ /* 0x000fc8000ff9e0ff */
[----:B------:R-:W-:Y:S02]  /*03d0*/  IADD3.X R39, R3, UR7, RZ, P4, !PT ;  /* 0x0000000703277c10 */ /* 0x000fe4000a7fe4ff */
[----:B------:R-:W-:Y:S02]  /*03e0*/  ISETP.GT.AND P2, PT, R0, 0x1bf, PT ;  /* 0x000001bf0000780c */ /* 0x000fe40003f44270 */
[----:B----4-:R-:W-:Y:S02]  /*03f0*/  CS2R R28, SRZ ;  /* 0x00000000001c7805 */ /* 0x010fe4000001ff00 */
[----:B------:R-:W-:-:S09]  /*0400*/  CS2R R30, SRZ ;  /* 0x00000000001e7805 */ /* 0x000fd2000001ff00 */
[----:B------:R4:W5:Y:S01]  /*0410*/  @P2 LDG.E.EL.128 R28, desc[UR4][R38.64+-0x700] ;  /* 0xfff90004261c2981 */ /* 0x000962000c2e1d00 */
[----:B0-----:R-:W-:Y:S02]  /*0420*/  CS2R R32, SRZ ;  /* 0x0000000000207805 */ /* 0x001fe4000001ff00 */
[----:B--2---:R-:W-:Y:S02]  /*0430*/  SEL R3, R10, RZ, !P1 ;  /* 0x000000ff0a037207 */ /* 0x004fe40004800000 */
[----:B------:R-:W-:Y:S02]  /*0440*/  SEL R6, R6, RZ, !P1 ;  /* 0x000000ff06067207 */ /* 0x000fe40004800000 */
[----:B------:R-:W-:-:S03]  /*0450*/  SEL R36, R7, RZ, !P1 ;  /* 0x000000ff07247207 */ /* 0x000fc60004800000 */
[----:B------:R-:W-:Y:S02]  /*0460*/  FADD R3, R3, -R6 ;  /* 0x8000000603037221 */ /* 0x000fe40000000000 */
[----:B------:R-:W0:Y:S01]  /*0470*/  LDC.64 R6, c[0x0][0x220] ;  /* 0x00008800ff067b82 */ /* 0x000e220000000a00 */
[----:B----4-:R-:W-:Y:S02]  /*0480*/  SEL R38, R5, RZ, !P1 ;  /* 0x000000ff05267207 */ /* 0x010fe40004800000 */
[----:B------:R-:W-:Y:S02]  /*0490*/  SEL R9, R9, RZ, !P1 ;  /* 0x000000ff09097207 */ /* 0x000fe40004800000 */
[----:B------:R-:W-:Y:S02]  /*04a0*/  SEL R8, R8, RZ, !P1 ;  /* 0x000000ff08087207 */ /* 0x000fe40004800000 */
[----:B------:R-:W-:Y:S01]  /*04b0*/  SEL R41, R4, RZ, !P1 ;  /* 0x000000ff04297207 */ /* 0x000fe20004800000 */
[----:B------:R-:W-:-:S04]  /*04c0*/  FADD R37, R9, -R38 ;  /* 0x8000002609257221 */ /* 0x000fc80000000000 */
[----:B------:R-:W-:Y:S01]  /*04d0*/  FADD R41, R8, -R41 ;  /* 0x8000002908297221 */ /* 0x000fe20000000000 */
[----:B---3--:R-:W-:Y:S02]  /*04e0*/  SEL R14, R14, RZ, !P3 ;  /* 0x000000ff0e0e7207 */ /* 0x008fe40005800000 */
[----:B------:R-:W-:Y:S02]  /*04f0*/  SEL R4, R15, RZ, !P3 ;  /* 0x000000ff0f047207 */ /* 0x000fe40005800000 */
[----:B------:R-:W-:Y:S02]  /*0500*/  SEL R19, R19, RZ, !P3 ;  /* 0x000000ff13137207 */ /* 0x000fe40005800000 */
[----:B------:R-:W-:Y:S01]  /*0510*/  SEL R5, R18, RZ, !P3 ;  /* 0x000000ff12057207 */ /* 0x000fe20005800000 */
[----:B0-----:R-:W-:Y:S01]  /*0520*/  IMAD.WIDE R8, R0, 0x4, R6 ;  /* 0x0000000400087825 */ /* 0x001fe200078e0206 */
[----:B------:R-:W-:-:S03]  /*0530*/  CS2R R6, SRZ ;  /* 0x0000000000067805 */ /* 0x000fc6000001ff00 */
[----:B------:R-:W-:Y:S01]  /*0540*/  FADD R39, R19, -R4 ;  /* 0x8000000413277221 */ /* 0x000fe20000000000 */
[----:B------:R-:W-:Y:S01]  /*0550*/  FADD R38, R5, -R14 ;  /* 0x8000000e05267221 */ /* 0x000fe20000000000 */
[----:B------:R-:W-:Y:S02]  /*0560*/  CS2R R4, SRZ ;  /* 0x0000000000047805 */ /* 0x000fe4000001ff00 */
[----:B------:R-:W-:-:S04]  /*0570*/  SEL R11, R11, RZ, !P1 ;  /* 0x000000ff0b0b7207 */ /* 0x000fc80004800000 */
[----:B------:R-:W2:Y:S01]  /*0580*/  @!P0 LDG.E.EL.128 R4, desc[UR4][R8.64] ;  /* 0x0000000408048981 */ /* 0x000ea2000c2e1d00 */
[----:B------:R-:W-:Y:S01]  /*0590*/  FADD R36, R11, -R36 ;  /* 0x800000240b247221 */ /* 0x000fe20000000000 */
[----:B-1----:R-:W-:Y:S01]  /*05a0*/  IMAD.WIDE R10, R0, 0x4, R34 ;  /* 0x00000004000a7825 */ /* 0x002fe200078e0222 */
[----:B------:R-:W-:-:S06]  /*05b0*/  CS2R R34, SRZ ;  /* 0x0000000000227805 */ /* 0x000fcc000001ff00 */
[----:B------:R0:W3:Y:S02]  /*05c0*/  @P2 LDG.E.EL.128 R32, desc[UR4][R10.64+-0x700] ;  /* 0xfff900040a202981 */ /* 0x0000e4000c2e1d00 */
[----:B0-----:R-:W0:Y:S01]  /*05d0*/  LDC.64 R10, c[0x0][0x248] ;  /* 0x00009200ff0a7b82 */ /* 0x001e220000000a00 */
[----:B------:R-:W-:Y:S02]  /*05e0*/  SEL R40, R13, RZ, !P3 ;  /* 0x000000ff0d287207 */ /* 0x000fe40005800000 */
[----:B------:R-:W-:Y:S02]  /*05f0*/  SEL R15, R16, RZ, !P3 ;  /* 0x000000ff100f7207 */ /* 0x000fe40005800000 */
[----:B------:R-:W-:Y:S02]  /*0600*/  SEL R12, R12, RZ, !P3 ;  /* 0x000000ff0c0c7207 */ /* 0x000fe40005800000 */
[----:B-----5:R-:W-:Y:S02]  /*0610*/  SEL R13, R22, RZ, !P0 ;  /* 0x000000ff160d7207 */ /* 0x020fe40004000000 */
[----:B------:R-:W-:Y:S01]  /*0620*/  SEL R16, R26, RZ, !P0 ;  /* 0x000000ff1a107207 */ /* 0x000fe20004000000 */
[----:B------:R-:W-:Y:S01]  /*0630*/  FADD R26, R15, -R12 ;  /* 0x8000000c0f1a7221 */ /* 0x000fe20000000000 */
[----:B------:R-:W-:Y:S01]  /*0640*/  CS2R R8, SRZ ;  /* 0x0000000000087805 */ /* 0x000fe2000001ff00 */
[----:B------:R-:W1:Y:S02]  /*0650*/  LDC.64 R14, c[0x0][0x270] ;  /* 0x00009c00ff0e7b82 */ /* 0x000e640000000a00 */
[----:B------:R-:W-:Y:S01]  /*0660*/  FADD R16, R16, -R13 ;  /* 0x8000000d10107221 */ /* 0x000fe20000000000 */
[----:B0-----:R-:W-:Y:S01]  /*0670*/  IMAD.WIDE R12, R0, 0x4, R10 ;  /* 0x00000004000c7825 */ /* 0x001fe200078e020a */
[----:B------:R-:W-:-:S06]  /*0680*/  CS2R R10, SRZ ;  /* 0x00000000000a7805 */ /* 0x000fcc000001ff00 */
[----:B------:R0:W4:Y:S01]  /*0690*/  @!P1 LDG.E.EL.128 R8, desc[UR4][R12.64+-0x380] ;  /* 0xfffc80040c089981 */ /* 0x000122000c2e1d00 */
[----:B------:R-:W-:Y:S02]  /*06a0*/  SEL R18, R21, RZ, !P0 ;  /* 0x000000ff15127207 */ /* 0x000fe40004000000 */
[----:B------:R-:W-:-:S05]  /*06b0*/  SEL R25, R25, RZ, !P0 ;  /* 0x000000ff19197207 */ /* 0x000fca0004000000 */
[----:B------:R-:W-:Y:S01]  /*06c0*/  FADD R43, R25, -R18 ;  /* 0x80000012192b7221 */ /* 0x000fe20000000000 */
[----:B------:R-:W-:Y:S01]  /*06d0*/  SEL R25, R20, RZ, !P0 ;  /* 0x000000ff14197207 */ /* 0x000fe20004000000 */
[----:B-1----:R-:W-:Y:S01]  /*06e0*/  IMAD.WIDE R20, R0, 0x4, R14 ;  /* 0x0000000400147825 */ /* 0x002fe200078e020e */
[----:B0-----:R-:W-:Y:S02]  /*06f0*/  CS2R R12, SRZ ;  /* 0x00000000000c7805 */ /* 0x001fe4000001ff00 */
[----:B------:R-:W-:-:S06]  /*0700*/  CS2R R14, SRZ ;  /* 0x00000000000e7805 */ /* 0x000fcc000001ff00 */
[----:B------:R0:W5:Y:S01]  /*0710*/  @!P3 LDG.E.EL.128 R12, desc[UR4][R20.64+-0x500] ;  /* 0xfffb0004140cb981 */ /* 0x000162000c2e1d00 */
[----:B------:R-:W-:Y:S02]  /*0720*/  SEL R42, R23, RZ, !P0 ;  /* 0x000000ff172a7207 */ /* 0x000fe40004000000 */
[----:B------:R-:W-:Y:S02]  /*0730*/  SEL R24, R24, RZ, !P0 ;  /* 0x000000ff18187207 */ /* 0x000fe40004000000 */
[----:B0-----:R-:W-:Y:S01]  /*0740*/  SEL R20, R30, RZ, P2 ;  /* 0x000000ff1e147207 */ /* 0x001fe20001000000 */
[----:B------:R-:W-:Y:S02]  /*0750*/  IMAD.MOV.U32 R21, RZ, RZ, 0x3e800000 ;  /* 0x3e800000ff157424 */ /* 0x000fe400078e00ff */
[----:B------:R-:W-:Y:S01]  /*0760*/  FADD R25, R24, -R25 ;  /* 0x8000001918197221 */ /* 0x000fe20000000000 */
[----:B------:R-:W-:-:S05]  /*0770*/  SEL R17, R17, RZ, !P3 ;  /* 0x000000ff11117207 */ /* 0x000fca0005800000 */
[----:B------:R-:W-:Y:S01]  /*0780*/  FADD R40, R17, -R40 ;  /* 0x8000002811287221 */ /* 0x000fe20000000000 */
[----:B------:R-:W-:Y:S02]  /*0790*/  SEL R17, R28, RZ, P2 ;  /* 0x000000ff1c117207 */ /* 0x000fe40001000000 */
[----:B------:R-:W-:Y:S02]  /*07a0*/  SEL R18, R29, RZ, P2 ;  /* 0x000000ff1d127207 */ /* 0x000fe40001000000 */
[----:B--2---:R-:W-:-:S05]  /*07b0*/  SEL R4, R4, RZ, !P0 ;  /* 0x000000ff04047207 */ /* 0x004fca0004000000 */
[----:B------:R-:W-:-:S04]  /*07c0*/  FADD R19, R4, 9.9999997473787516356e-06 ;  /* 0x3727c5ac04137421 */ /* 0x000fc80000000000 */
[----:B------:R-:W0:Y:S01]  /*07d0*/  MUFU.SQRT R22, R19 ;  /* 0x0000001300167308 */ /* 0x000e220000002000 */
[----:B------:R-:W-:-:S05]  /*07e0*/  SEL R5, R5, RZ, !P0 ;  /* 0x000000ff05057207 */ /* 0x000fca0004000000 */
[----:B------:R-:W-:Y:S01]  /*07f0*/  FADD R5, R5, 9.9999997473787516356e-06 ;  /* 0x3727c5ac05057421 */ /* 0x000fe20000000000 */
[----:B------:R-:W-:-:S03]  /*0800*/  SEL R6, R6, RZ, !P0 ;  /* 0x000000ff06067207 */ /* 0x000fc60004000000 */
[----:B------:R-:W1:Y:S01]  /*0810*/  MUFU.SQRT R4, R5 ;  /* 0x0000000500047308 */ /* 0x000e620000002000 */
[----:B0-----:R-:W-:Y:S01]  /*0820*/  FSETP.GT.AND P4, PT, R22, 8.50705917302346158658e+37, PT ;  /* 0x7e8000001600780b */ /* 0x001fe20003f84000 */
[----:B------:R-:W-:Y:S01]  /*0830*/  FADD R6, R6, 9.9999997473787516356e-06 ;  /* 0x3727c5ac06067421 */ /* 0x000fe20000000000 */
[----:B------:R-:W-:-:S05]  /*0840*/  FSETP.GEU.AND P5, PT, R22, 1.175494350822287508e-38, PT ;  /* 0x008000001600780b */ /* 0x000fca0003fae000 */
[----:B------:R-:W0:Y:S01]  /*0850*/  MUFU.SQRT R5, R6 ;  /* 0x0000000600057308 */ /* 0x000e220000002000 */
[----:B---3--:R-:W-:Y:S02]  /*0860*/  SEL R23, R34, RZ, P2 ;  /* 0x000000ff22177207 */ /* 0x008fe40001000000 */
[----:B-1----:R-:W-:-:S03]  /*0870*/  FSETP.GT.AND P6, PT, R4, 8.50705917302346158658e+37, PT ;  /* 0x7e8000000400780b */ /* 0x002fc60003fc4000 */
[----:B------:R-:W-:Y:S01]  /*0880*/  @P4 FMUL R22, R22, 0.25 ;  /* 0x3e80000016164820 */ /* 0x000fe20000400000 */
[----:B------:R-:W-:Y:S01]  /*0890*/  SEL R7, R7, RZ, !P0 ;  /* 0x000000ff07077207 */ /* 0x000fe20004000000 */
[----:B------:R-:W-:Y:S02]  /*08a0*/  FADD R19, R20, -R23 ;  /* 0x8000001714137221 */ /* 0x000fe40000000000 */
[----:B------:R-:W-:Y:S01]  /*08b0*/  @!P5 FMUL R22, R22, 16777216 ;  /* 0x4b8000001616d820 */ /* 0x000fe20000400000 */
[----:B------:R-:W-:-:S03]  /*08c0*/  FSEL R23, R21, 1, P4 ;  /* 0x3f80000015177808 */ /* 0x000fc60002000000 */
[----:B------:R1:W-:Y:S01]  /*08d0*/  MUFU.RCP R30, R22 ;  /* 0x00000016001e7308 */ /* 0x0003e20000001000 */
[----:B0-----:R-:W-:Y:S01]  /*08e0*/  FSETP.GT.AND P4, PT, R5, 8.50705917302346158658e+37, PT ;  /* 0x7e8000000500780b */ /* 0x001fe20003f84000 */
[----:B------:R-:W-:Y:S01]  /*08f0*/  @!P5 FMUL R23, R23, 16777216 ;  /* 0x4b8000001717d820 */ /* 0x000fe20000400000 */
[----:B------:R-:W-:Y:S02]  /*0900*/  FSETP.GEU.AND P5, PT, R4, 1.175494350822287508e-38, PT ;  /* 0x008000000400780b */ /* 0x000fe40003fae000 */
[----:B----4-:R-:W-:Y:S01]  /*0910*/  SEL R8, R8, RZ, !P1 ;  /* 0x000000ff08087207 */ /* 0x010fe20004800000 */
[----:B-1----:R-:W-:Y:S01]  /*0920*/  FADD R22, R7, 9.9999997473787516356e-06 ;  /* 0x3727c5ac07167421 */ /* 0x002fe20000000000 */
[----:B------:R-:W-:Y:S01]  /*0930*/  @P6 FMUL R4, R4, 0.25 ;  /* 0x3e80000004046820 */ /* 0x000fe20000400000 */
[----:B------:R-:W-:Y:S02]  /*0940*/  FSEL R24, R21, 1, P6 ;  /* 0x3f80000015187808 */ /* 0x000fe40003000000 */
[----:B------:R-:W0:Y:S01]  /*0950*/  MUFU.SQRT R6, R22 ;  /* 0x0000001600067308 */ /* 0x000e220000002000 */
[----:B------:R-:W-:Y:S01]  /*0960*/  FSETP.GEU.AND P6, PT, R5, 1.175494350822287508e-38, PT ;  /* 0x008000000500780b */ /* 0x000fe20003fce000 */
[----:B------:R-:W-:-:S02]  /*0970*/  FADD R7, R8, 9.9999997473787516356e-06 ;  /* 0x3727c5ac08077421 */ /* 0x000fc40000000000 */
[----:B------:R-:W-:Y:S01]  /*0980*/  @P4 FMUL R5, R5, 0.25 ;  /* 0x3e80000005054820 */ /* 0x000fe20000400000 */
[----:B------:R-:W-:-:S03]  /*0990*/  SEL R9, R9, RZ, !P1 ;  /* 0x000000ff09097207 */ /* 0x000fc60004800000 */
[----:B------:R-:W1:Y:S01]  /*09a0*/  MUFU.SQRT R7, R7 ;  /* 0x0000000700077308 */ /* 0x000e620000002000 */
[----:B------:R-:W-:Y:S01]  /*09b0*/  @!P5 FMUL R4, R4, 16777216 ;  /* 0x4b8000000404d820 */ /* 0x000fe20000400000 */
[----:B------:R-:W-:Y:S01]  /*09c0*/  @!P5 FMUL R24, R24, 16777216 ;  /* 0x4b8000001818d820 */ /* 0x000fe20000400000 */
[----:B------:R-:W-:-:S03]  /*09d0*/  FADD R9, R9, 9.9999997473787516356e-06 ;  /* 0x3727c5ac09097421 */ /* 0x000fc60000000000 */
[----:B------:R-:W-:Y:S01]  /*09e0*/  @!P6 FMUL R5, R5, 16777216 ;  /* 0x4b8000000505e820 */ /* 0x000fe20000400000 */
[----:B0-----:R-:W-:Y:S01]  /*09f0*/  FSETP.GT.AND P5, PT, R6, 8.50705917302346158658e+37, PT ;  /* 0x7e8000000600780b */ /* 0x001fe20003fa4000 */
[----:B------:R-:W-:Y:S01]  /*0a00*/  FMUL R30, R30, R23 ;  /* 0x000000171e1e7220 */ /* 0x000fe20000400000 */
[----:B------:R-:W-:Y:S01]  /*0a10*/  FSEL R8, R21, 1, P4 ;  /* 0x3f80000015087808 */ /* 0x000fe20002000000 */
[----:B------:R-:W0:Y:S01]  /*0a20*/  MUFU.RCP R23, R4 ;  /* 0x0000000400177308 */ /* 0x000e220000001000 */
[----:B------:R-:W-:-:S03]  /*0a30*/  FSETP.GEU.AND P4, PT, R6, 1.175494350822287508e-38, PT ;  /* 0x008000000600780b */ /* 0x000fc60003f8e000 */
[----:B------:R-:W-:-:S04]  /*0a40*/  @!P6 FMUL R8, R8, 16777216 ;  /* 0x4b8000000808e820 */ /* 0x000fc80000400000 */
[----:B------:R-:W2:Y:S01]  /*0a50*/  MUFU.SQRT R4, R9 ;  /* 0x0000000900047308 */ /* 0x000ea20000002000 */
[----:B-1----:R-:W-:-:S07]  /*0a60*/  FSETP.GT.AND P6, PT, R7, 8.50705917302346158658e+37, PT ;  /* 0x7e8000000700780b */ /* 0x002fce0003fc4000 */
[----:B------:R-:W1:Y:S01]  /*0a70*/  MUFU.RCP R5, R5 ;  /* 0x0000000500057308 */ /* 0x000e620000001000 */
[----:B------:R-:W-:Y:S01]  /*0a80*/  SEL R20, R31, RZ, P2 ;  /* 0x000000ff1f147207 */ /* 0x000fe20001000000 */
[----:B------:R-:W-:Y:S01]  /*0a90*/  @P5 FMUL R6, R6, 0.25 ;  /* 0x3e80000006065820 */ /* 0x000fe20000400000 */
[----:B------:R-:W-:Y:S02]  /*0aa0*/  FSEL R31, R21, 1, P5 ;  /* 0x3f800000151f7808 */ /* 0x000fe40002800000 */
[----:B------:R-:W-:Y:S01]  /*0ab0*/  SEL R10, R10, RZ, !P1 ;  /* 0x000000ff0a0a7207 */ /* 0x000fe20004800000 */
[----:B------:R-:W-:Y:S01]  /*0ac0*/  @!P4 FMUL R6, R6, 16777216 ;  /* 0x4b8000000606c820 */ /* 0x000fe20000400000 */
[----:B0-----:R-:W-:Y:S01]  /*0ad0*/  FMUL R24, R23, R24 ;  /* 0x0000001817187220 */ /* 0x001fe20000400000 */
[----:B------:R-:W-:Y:S01]  /*0ae0*/  @!P4 FMUL R31, R31, 16777216 ;  /* 0x4b8000001f1fc820 */ /* 0x000fe20000400000 */
[----:B--2---:R-:W-:Y:S02]  /*0af0*/  FSETP.GT.AND P4, PT, R4, 8.50705917302346158658e+37, PT ;  /* 0x7e8000000400780b */ /* 0x004fe40003f84000 */
[C---:B------:R-:W-:Y:S01]  /*0b00*/  FSETP.GEU.AND P5, PT, R7.reuse, 1.175494350822287508e-38, PT ;  /* 0x008000000700780b */ /* 0x040fe20003fae000 */
[----:B------:R-:W0:Y:S01]  /*0b10*/  MUFU.RCP R6, R6 ;  /* 0x0000000600067308 */ /* 0x000e220000001000 */
[----:B------:R-:W-:Y:S01]  /*0b20*/  @P6 FMUL R7, R7, 0.25 ;  /* 0x3e80000007076820 */ /* 0x000fe20000400000 */
[----:B-1----:R-:W-:Y:S01]  /*0b30*/  FMUL R23, R5, R8 ;  /* 0x0000000805177220 */ /* 0x002fe20000400000 */
[----:B------:R-:W-:Y:S01]  /*0b40*/  FADD R5, R10, 9.9999997473787516356e-06 ;  /* 0x3727c5ac0a057421 */ /* 0x000fe20000000000 */
[----:B------:R-:W-:-:S02]  /*0b50*/  FSEL R10, R21, 1, P6 ;  /* 0x3f800000150a7808 */ /* 0x000fc40003000000 */
[C---:B------:R-:W-:Y:S02]  /*0b60*/  FSETP.GEU.AND P6, PT, R4.reuse, 1.175494350822287508e-38, PT ;  /* 0x008000000400780b */ /* 0x040fe40003fce000 */
[----:B------:R-:W-:Y:S01]  /*0b70*/  SEL R11, R11, RZ, !P1 ;  /* 0x000000ff0b0b7207 */ /* 0x000fe20004800000 */
[----:B------:R-:W1:Y:S01]  /*0b80*/  MUFU.SQRT R5, R5 ;  /* 0x0000000500057308 */ /* 0x000e620000002000 */
[----:B------:R-:W-:-:S03]  /*0b90*/  @P4 FMUL R4, R4, 0.25 ;  /* 0x3e80000004044820 */ /* 0x000fc60000400000 */
[----:B------:R-:W-:Y:S01]  /*0ba0*/  FADD R11, R11, 9.9999997473787516356e-06 ;  /* 0x3727c5ac0b0b7421 */ /* 0x000fe20000000000 */
[----:B0-----:R-:W-:Y:S01]  /*0bb0*/  FMUL R31, R6, R31 ;  /* 0x0000001f061f7220 */ /* 0x001fe20000400000 */
[----:B------:R-:W-:Y:S02]  /*0bc0*/  SEL R32, R32, RZ, P2 ;  /* 0x000000ff20207207 */ /* 0x000fe40001000000 */
[----:B------:R-:W0:Y:S02]  /*0bd0*/  MUFU.SQRT R6, R11 ;  /* 0x0000000b00067308 */ /* 0x000e240000002000 */
[----:B------:R-:W-:Y:S01]  /*0be0*/  @!P6 FMUL R4, R4, 16777216 ;  /* 0x4b8000000404e820 */ /* 0x000fe20000400000 */
[----:B------:R-:W-:Y:S01]  /*0bf0*/  @!P5 FMUL R7, R7, 16777216 ;  /* 0x4b8000000707d820 */ /* 0x000fe20000400000 */
[----:B------:R-:W-:-:S04]  /*0c00*/  @!P5 FMUL R10, R10, 16777216 ;  /* 0x4b8000000a0ad820 */ /* 0x000fc80000400000 */
[----:B------:R-:W2:Y:S01]  /*0c10*/  MUFU.RCP R9, R4 ;  /* 0x0000000400097308 */ /* 0x000ea20000001000 */
[----:B-1----:R-:W-:Y:S01]  /*0c20*/  FSETP.GT.AND P5, PT, R5, 8.50705917302346158658e+37, PT ;  /* 0x7e8000000500780b */ /* 0x002fe20003fa4000 */
[----:B------:R-:W-:Y:S01]  /*0c30*/  FADD R17, R17, -R32 ;  /* 0x8000002011117221 */ /* 0x000fe20000000000 */
[----:B------:R-:W-:Y:S02]  /*0c40*/  FSEL R32, R21, 1, P4 ;  /* 0x3f80000015207808 */ /* 0x000fe40002000000 */
[----:B------:R-:W-:-:S03]  /*0c50*/  FSETP.GEU.AND P4, PT, R5, 1.175494350822287508e-38, PT ;  /* 0x008000000500780b */ /* 0x000fc60003f8e000 */
[----:B------:R-:W1:Y:S01]  /*0c60*/  MUFU.RCP R7, R7 ;  /* 0x0000000700077308 */ /* 0x000e620000001000 */
[----:B------:R-:W-:Y:S01]  /*0c70*/  @!P6 FMUL R32, R32, 16777216 ;  /* 0x4b8000002020e820 */ /* 0x000fe20000400000 */
[----:B0-----:R-:W-:Y:S02]  /*0c80*/  FSETP.GT.AND P6, PT, R6, 8.50705917302346158658e+37, PT ;  /* 0x7e8000000600780b */ /* 0x001fe40003fc4000 */
[----:B-----5:R-:W-:Y:S02]  /*0c90*/  SEL R12, R12, RZ, !P3 ;  /* 0x000000ff0c0c7207 */ /* 0x020fe40005800000 */
[----:B------:R-:W-:Y:S01]  /*0ca0*/  @P5 FMUL R5, R5, 0.25 ;  /* 0x3e80000005055820 */ /* 0x000fe20000400000 */
[----:B--2---:R-:W-:Y:S01]  /*0cb0*/  FMUL R32, R9, R32 ;  /* 0x0000002009207220 */ /* 0x004fe20000400000 */
[----:B------:R-:W-:Y:S02]  /*0cc0*/  FSEL R9, R21, 1, P5 ;  /* 0x3f80000015097808 */ /* 0x000fe40002800000 */
[----:B------:R-:W-:Y:S01]  /*0cd0*/  FSETP.GEU.AND P5, PT, R6, 1.175494350822287508e-38, PT ;  /* 0x008000000600780b */ /* 0x000fe20003fae000 */
[----:B------:R-:W-:Y:S01]  /*0ce0*/  FADD R12, R12, 9.9999997473787516356e-06 ;  /* 0x3727c5ac0c0c7421 */ /* 0x000fe20000000000 */
[----:B------:R-:W-:Y:S01]  /*0cf0*/  @!P4 FMUL R5, R5, 16777216 ;  /* 0x4b8000000505c820 */ /* 0x000fe20000400000 */
[----:B------:R-:W-:Y:S01]  /*0d00*/  SEL R13, R13, RZ, !P3 ;  /* 0x000000ff0d0d7207 */ /* 0x000fe20005800000 */
[----:B-1----:R-:W-:-:S02]  /*0d10*/  FMUL R10, R7, R10 ;  /* 0x0000000a070a7220 */ /* 0x002fc40000400000 */
[----:B------:R-:W0:Y:S01]  /*0d20*/  MUFU.RCP R8, R5 ;  /* 0x0000000500087308 */ /* 0x000e220000001000 */
[----:B------:R-:W-:Y:S01]  /*0d30*/  @P6 FMUL R6, R6, 0.25 ;  /* 0x3e80000006066820 */ /* 0x000fe20000400000 */
[----:B------:R-:W-:-:S06]  /*0d40*/  FADD R13, R13, 9.9999997473787516356e-06 ;  /* 0x3727c5ac0d0d7421 */ /* 0x000fcc0000000000 */
[----:B------:R-:W1:Y:S01]  /*0d50*/  MUFU.SQRT R7, R12 ;  /* 0x0000000c00077308 */ /* 0x000e620000002000 */
[----:B------:R-:W-:Y:S01]  /*0d60*/  @!P5 FMUL R6, R6, 16777216 ;  /* 0x4b8000000606d820 */ /* 0x000fe20000400000 */
[----:B------:R-:W-:Y:S01]  /*0d70*/  SEL R14, R14, RZ, !P3 ;  /* 0x000000ff0e0e7207 */ /* 0x000fe20005800000 */
[----:B------:R-:W-:-:S05]  /*0d80*/  @!P4 FMUL R9, R9, 16777216 ;  /* 0x4b8000000909c820 */ /* 0x000fca0000400000 */
[----:B------:R-:W2:Y:S01]  /*0d90*/  MUFU.SQRT R4, R13 ;  /* 0x0000000d00047308 */ /* 0x000ea20000002000 */
[----:B------:R-:W-:Y:S01]  /*0da0*/  FADD R14, R14, 9.9999997473787516356e-06 ;  /* 0x3727c5ac0e0e7421 */ /* 0x000fe20000000000 */
[----:B0-----:R-:W-:-:S06]  /*0db0*/  FMUL R8, R8, R9 ;  /* 0x0000000908087220 */ /* 0x001fcc0000400000 */
[----:B------:R-:W0:Y:S01]  /*0dc0*/  MUFU.RCP R6, R6 ;  /* 0x0000000600067308 */ /* 0x000e220000001000 */
[----:B-1----:R-:W-:Y:S02]  /*0dd0*/  FSETP.GT.AND P4, PT, R7, 8.50705917302346158658e+37, PT ;  /* 0x7e8000000700780b */ /* 0x002fe40003f84000 */
[----:B------:R-:W-:Y:S02]  /*0de0*/  FSEL R9, R21, 1, P6 ;  /* 0x3f80000015097808 */ /* 0x000fe40003000000 */
[----:B------:R-:W-:Y:S02]  /*0df0*/  FSETP.GEU.AND P6, PT, R7, 1.175494350822287508e-38, PT ;  /* 0x008000000700780b */ /* 0x000fe40003fce000 */
[----:B------:R-:W-:Y:S01]  /*0e00*/  SEL R15, R15, RZ, !P3 ;  /* 0x000000ff0f0f7207 */ /* 0x000fe20005800000 */
[----:B------:R-:W1:Y:S01]  /*0e10*/  MUFU.SQRT R5, R14 ;  /* 0x0000000e00057308 */ /* 0x000e620000002000 */
[----:B------:R-:W-:Y:S01]  /*0e20*/  @!P5 FMUL R9, R9, 16777216 ;  /* 0x4b8000000909d820 */ /* 0x000fe20000400000 */
[----:B--2---:R-:W-:-:S02]  /*0e30*/  FSETP.GT.AND P5, PT, R4, 8.50705917302346158658e+37, PT ;  /* 0x7e8000000400780b */ /* 0x004fc40003fa4000 */
[----:B------:R-:W-:Y:S01]  /*0e40*/  FADD R15, R15, 9.9999997473787516356e-06 ;  /* 0x3727c5ac0f0f7421 */ /* 0x000fe20000000000 */
[----:B0-----:R-:W-:Y:S01]  /*0e50*/  FMUL R9, R6, R9 ;  /* 0x0000000906097220 */ /* 0x001fe20000400000 */
[----:B------:R-:W-:Y:S01]  /*0e60*/  FSEL R6, R21, 1, P4 ;  /* 0x3f80000015067808 */ /* 0x000fe20002000000 */
[----:B------:R-:W-:Y:S01]  /*0e70*/  @P4 FMUL R7, R7, 0.25 ;  /* 0x3e80000007074820 */ /* 0x000fe20000400000 */
[----:B------:R-:W0:Y:S01]  /*0e80*/  MUFU.SQRT R11, R15 ;  /* 0x0000000f000b7308 */ /* 0x000e220000002000 */
[----:B------:R-:W-:Y:S02]  /*0e90*/  FSETP.GEU.AND P4, PT, R4, 1.175494350822287508e-38, PT ;  /* 0x008000000400780b */ /* 0x000fe40003f8e000 */
[----:B------:R-:W-:Y:S01]  /*0ea0*/  @!P6 FMUL R7, R7, 16777216 ;  /* 0x4b8000000707e820 */ /* 0x000fe20000400000 */
[----:B------:R-:W-:Y:S01]  /*0eb0*/  @!P6 FMUL R6, R6, 16777216 ;  /* 0x4b8000000606e820 */ /* 0x000fe20000400000 */
[----:B-1----:R-:W-:Y:S02]  /*0ec0*/  FSETP.GT.AND P6, PT, R5, 8.50705917302346158658e+37, PT ;  /* 0x7e8000000500780b */ /* 0x002fe40003fc4000 */
[----:B------:R-:W-:Y:S01]  /*0ed0*/  @P5 FMUL R4, R4, 0.25 ;  /* 0x3e80000004045820 */ /* 0x000fe20000400000 */
[----:B------:R1:W2:Y:S02]  /*0ee0*/  MUFU.RCP R29, R7 ;  /* 0x00000007001d7308 */ /* 0x0002a40000001000 */
[----:B-1----:R-:W-:-:S04]  /*0ef0*/  FSEL R7, R21, 1, P5 ;  /* 0x3f80000015077808 */ /* 0x002fc80002800000 */
[----:B------:R-:W-:Y:S01]  /*0f00*/  @!P4 FMUL R4, R4, 16777216 ;  /* 0x4b8000000404c820 */ /* 0x000fe20000400000 */
[----:B------:R-:W-:Y:S01]  /*0f10*/  FSETP.GEU.AND P5, PT, R5, 1.175494350822287508e-38, PT ;  /* 0x008000000500780b */ /* 0x000fe20003fae000 */
[----:B------:R-:W-:Y:S01]  /*0f20*/  @!P4 FMUL R7, R7, 16777216 ;  /* 0x4b8000000707c820 */ /* 0x000fe20000400000 */
[----:B0-----:R-:W-:Y:S01]  /*0f30*/  FSETP.GT.AND P4, PT, R11, 8.50705917302346158658e+37, PT ;  /* 0x7e8000000b00780b */ /* 0x001fe20003f84000 */
[----:B------:R-:W-:Y:S01]  /*0f40*/  @P6 FMUL R5, R5, 0.25 ;  /* 0x3e80000005056820 */ /* 0x000fe20000400000 */
[----:B------:R-:W-:Y:S02]  /*0f50*/  FSEL R13, R21, 1, P6 ;  /* 0x3f800000150d7808 */ /* 0x000fe40003000000 */
[----:B------:R-:W-:Y:S02]  /*0f60*/  FSETP.GEU.AND P6, PT, R11, 1.175494350822287508e-38, PT ;  /* 0x008000000b00780b */ /* 0x000fe40003fce000 */
[----:B------:R-:W-:Y:S01]  /*0f70*/  SEL R35, R35, RZ, P2 ;  /* 0x000000ff23237207 */ /* 0x000fe20001000000 */
[----:B------:R-:W0:Y:S04]  /*0f80*/  MUFU.RCP R4, R4 ;  /* 0x0000000400047308 */ /* 0x000e280000001000 */
[----:B------:R-:W-:-:S02]  /*0f90*/  FADD R20, R20, -R35 ;  /* 0x8000002314147221 */ /* 0x000fc40000000000 */
[----:B------:R-:W-:Y:S01]  /*0fa0*/  @P4 FMUL R11, R11, 0.25 ;  /* 0x3e8000000b0b4820 */ /* 0x000fe20000400000 */
[----:B------:R-:W1:Y:S01]  /*0fb0*/  LDC.64 R34, c[0x0][0x298] ;  /* 0x0000a600ff227b82 */ /* 0x000e620000000a00 */
[----:B------:R-:W-:Y:S02]  /*0fc0*/  @!P5 FMUL R5, R5, 16777216 ;  /* 0x4b8000000505d820 */ /* 0x000fe40000400000 */
[----:B------:R-:W-:Y:S01]  /*0fd0*/  @!P6 FMUL R11, R11, 16777216 ;  /* 0x4b8000000b0be820 */ /* 0x000fe20000400000 */
[----:B--2---:R-:W-:Y:S02]  /*0fe0*/  FMUL R29, R29, R6 ;  /* 0x000000061d1d7220 */ /* 0x004fe40000400000 */
[----:B------:R-:W2:Y:S01]  /*0ff0*/  MUFU.RCP R6, R5 ;  /* 0x0000000500067308 */ /* 0x000ea20000001000 */
[----:B0-----:R-:W-:-:S07]  /*1000*/  FMUL R15, R4, R7 ;  /* 0x00000007040f7220 */ /* 0x001fce0000400000 */
[----:B------:R-:W0:Y:S01]  /*1010*/  MUFU.RCP R12, R11 ;  /* 0x0000000b000c7308 */ /* 0x000e220000001000 */
[----:B------:R-:W-:Y:S01]  /*1020*/  FSEL R7, R21, 1, P4 ;  /* 0x3f80000015077808 */ /* 0x000fe20002000000 */
[----:B------:R-:W-:-:S04]  /*1030*/  @!P5 FMUL R13, R13, 16777216 ;  /* 0x4b8000000d0dd820 */ /* 0x000fc80000400000 */
[----:B------:R-:W-:Y:S01]  /*1040*/  @!P6 FMUL R7, R7, 16777216 ;  /* 0x4b8000000707e820 */ /* 0x000fe20000400000 */
[----:B--2---:R-:W-:Y:S01]  /*1050*/  FMUL R13, R6, R13 ;  /* 0x0000000d060d7220 */ /* 0x004fe20000400000 */
[----:B------:R-:W-:Y:S01]  /*1060*/  CS2R R4, SRZ ;  /* 0x0000000000047805 */ /* 0x000fe2000001ff00 */
[----:B-1----:R-:W-:-:S04]  /*1070*/  IMAD.WIDE R34, R0, 0x4, R34 ;  /* 0x0000000400227825 */ /* 0x002fc800078e0222 */
[----:B0-----:R-:W-:Y:S01]  /*1080*/  FMUL R12, R12, R7 ;  /* 0x000000070c0c7220 */ /* 0x001fe20000400000 */
[----:B------:R-:W-:-:S06]  /*1090*/  CS2R R6, SRZ ;  /* 0x0000000000067805 */ /* 0x000fcc000001ff00 */
[----:B------:R0:W2:Y:S01]  /*10a0*/  @P2 LDG.E.EL.128 R4, desc[UR4][R34.64+-0x700] ;  /* 0xfff9000422042981 */ /* 0x0000a2000c2e1d00 */
[----:B------:R-:W-:-:S05]  /*10b0*/  SEL R27, R27, RZ, !P0 ;  /* 0x000000ff1b1b7207 */ /* 0x000fca0004000000 */
[----:B------:R-:W-:Y:S01]  /*10c0*/  FADD R42, R27, -R42 ;  /* 0x8000002a1b2a7221 */ /* 0x000fe20000000000 */
[----:B------:R-:W-:-:S03]  /*10d0*/  FMUL R25, R30, R25 ;  /* 0x000000191e197220 */ /* 0x000fc60000400000 */
[----:B------:R-:W-:Y:S02]  /*10e0*/  FMUL R42, R31, R42 ;  /* 0x0000002a1f2a7220 */ /* 0x000fe40000400000 */
[----:B------:R-:W1:Y:S01]  /*10f0*/  LDC.64 R30, c[0x0][0x278] ;  /* 0x00009e00ff1e7b82 */ /* 0x000e620000000a00 */
[----:B------:R-:W-:Y:S01]  /*1100*/  SEL R33, R33, RZ, P2 ;  /* 0x000000ff21217207 */ /* 0x000fe20001000000 */
[----:B------:R-:W-:Y:S01]  /*1110*/  FMUL R29, R29, R26 ;  /* 0x0000001a1d1d7220 */ /* 0x000fe20000400000 */
[----:B-1----:R-:W-:-:S05]  /*1120*/  IMAD.WIDE R44, R0, 0x4, R30 ;  /* 0x00000004002c7825 */ /* 0x002fca00078e021e */
[----:B------:R-:W1:Y:S01]  /*1130*/  LDC.64 R30, c[0x0][0x280] ;  /* 0x0000a000ff1e7b82 */ /* 0x000e620000000a00 */
[----:B------:R-:W-:Y:S01]  /*1140*/  FADD R18, R18, -R33 ;  /* 0x8000002112127221 */ /* 0x000fe20000000000 */
[----:B------:R-:W-:Y:S01]  /*1150*/  FMUL R41, R10, R41 ;  /* 0x000000290a297220 */ /* 0x000fe20000400000 */
[----:B0-----:R-:W-:Y:S01]  /*1160*/  FMUL R34, R9, R36 ;  /* 0x0000002409227220 */ /* 0x001fe20000400000 */
[----:B------:R-:W-:Y:S01]  /*1170*/  FMUL R33, R15, R40 ;  /* 0x000000280f217220 */ /* 0x000fe20000400000 */
[----:B------:R-:W-:Y:S01]  /*1180*/  FMUL R26, R13, R38 ;  /* 0x000000260d1a7220 */ /* 0x000fe20000400000 */
[----:B--2---:R-:W-:-:S05]  /*1190*/  SEL R4, R4, RZ, P2 ;  /* 0x000000ff04047207 */ /* 0x004fca0001000000 */
[----:B------:R-:W-:-:S04]  /*11a0*/  FADD R11, R4, 9.9999997473787516356e-06 ;  /* 0x3727c5ac040b7421 */ /* 0x000fc80000000000 */
[----:B------:R-:W0:Y:S01]  /*11b0*/  MUFU.SQRT R14, R11 ;  /* 0x0000000b000e7308 */ /* 0x000e220000002000 */
[----:B------:R-:W-:-:S05]  /*11c0*/  SEL R5, R5, RZ, P2 ;  /* 0x000000ff05057207 */ /* 0x000fca0001000000 */
[----:B------:R-:W-:-:S04]  /*11d0*/  FADD R5, R5, 9.9999997473787516356e-06 ;  /* 0x3727c5ac05057421 */ /* 0x000fc80000000000 */
[----:B------:R-:W2:Y:S01]  /*11e0*/  MUFU.SQRT R4, R5 ;  /* 0x0000000500047308 */ /* 0x000ea20000002000 */
[----:B------:R-:W-:Y:S02]  /*11f0*/  SEL R6, R6, RZ, P2 ;  /* 0x000000ff06067207 */ /* 0x000fe40001000000 */
[C---:B0-----:R-:W-:Y:S02]  /*1200*/  FSETP.GT.AND P4, PT, R14.reuse, 8.50705917302346158658e+37, PT ;  /* 0x7e8000000e00780b */ /* 0x041fe40003f84000 */
[----:B------:R-:W-:Y:S01]  /*1210*/  FSETP.GEU.AND P5, PT, R14, 1.175494350822287508e-38, PT ;  /* 0x008000000e00780b */ /* 0x000fe20003fae000 */
[----:B------:R-:W-:Y:S01]  /*1220*/  FADD R6, R6, 9.9999997473787516356e-06 ;  /* 0x3727c5ac06067421 */ /* 0x000fe20000000000 */
[----:B------:R-:W-:-:S03]  /*1230*/  FSEL R27, R21, 1, P4 ;  /* 0x3f800000151b7808 */ /* 0x000fc60002000000 */
[----:B------:R-:W0:Y:S06]  /*1240*/  MUFU.SQRT R5, R6 ;  /* 0x0000000600057308 */ /* 0x000e2c0000002000 */
[----:B------:R-:W-:Y:S01]  /*1250*/  @P4 FMUL R14, R14, 0.25 ;  /* 0x3e8000000e0e4820 */ /* 0x000fe20000400000 */
[----:B--2---:R-:W-:Y:S01]  /*1260*/  FSETP.GT.AND P4, PT, R4, 8.50705917302346158658e+37, PT ;  /* 0x7e8000000400780b */ /* 0x004fe20003f84000 */
[----:B------:R-:W-:Y:S02]  /*1270*/  @!P5 FMUL R27, R27, 16777216 ;  /* 0x4b8000001b1bd820 */ /* 0x000fe40000400000 */
[----:B------:R-:W-:Y:S01]  /*1280*/  @!P5 FMUL R14, R14, 16777216 ;  /* 0x4b8000000e0ed820 */ /* 0x000fe20000400000 */
[----:B------:R-:W-:-:S03]  /*1290*/  FSETP.GEU.AND P5, PT, R4, 1.175494350822287508e-38, PT ;  /* 0x008000000400780b */ /* 0x000fc60003fae000 */
[----:B------:R2:W3:Y:S06]  /*12a0*/  MUFU.RCP R22, R14 ;  /* 0x0000000e00167308 */ /* 0x0004ec0000001000 */
[----:B------:R-:W-:Y:S01]  /*12b0*/  @P4 FMUL R4, R4, 0.25 ;  /* 0x3e80000004044820 */ /* 0x000fe20000400000 */
[----:B--2---:R-:W-:Y:S02]  /*12c0*/  FSEL R14, R21, 1, P4 ;  /* 0x3f800000150e7808 */ /* 0x004fe40002000000 */
[----:B0-----:R-:W-:Y:S01]  /*12d0*/  FSETP.GT.AND P4, PT, R5, 8.50705917302346158658e+37, PT ;  /* 0x7e8000000500780b */ /* 0x001fe20003f84000 */
[----:B------:R-:W-:-:S02]  /*12e0*/  @!P5 FMUL R4, R4, 16777216 ;  /* 0x4b8000000404d820 */ /* 0x000fc40000400000 */
[----:B------:R-:W-:Y:S01]  /*12f0*/  @!P5 FMUL R14, R14, 16777216 ;  /* 0x4b8000000e0ed820 */ /* 0x000fe20000400000 */
[----:B------:R-:W-:Y:S01]  /*1300*/  FSETP.GEU.AND P5, PT, R5, 1.175494350822287508e-38, PT ;  /* 0x008000000500780b */ /* 0x000fe20003fae000 */
[----:B---3--:R-:W-:-:S08]  /*1310*/  FMUL R22, R22, R27 ;  /* 0x0000001b16167220 */ /* 0x008fd00000400000 */
[----:B------:R-:W-:-:S04]  /*1320*/  @P4 FMUL R5, R5, 0.25 ;  /* 0x3e80000005054820 */ /* 0x000fc80000400000 */
[----:B------:R-:W-:Y:S01]  /*1330*/  @!P5 FMUL R5, R5, 16777216 ;  /* 0x4b8000000505d820 */ /* 0x000fe20000400000 */
[----:B------:R0:W2:Y:S01]  /*1340*/  MUFU.RCP R27, R4 ;  /* 0x00000004001b7308 */ /* 0x0000a20000001000 */
[----:B------:R-:W-:-:S07]  /*1350*/  FSEL R11, R21, 1, P4 ;  /* 0x3f800000150b7808 */ /* 0x000fce0002000000 */
[----:B------:R-:W3:Y:S01]  /*1360*/  MUFU.RCP R28, R5 ;  /* 0x00000005001c7308 */ /* 0x000ee20000001000 */
[----:B------:R-:W-:Y:S01]  /*1370*/  @!P5 FMUL R11, R11, 16777216 ;  /* 0x4b8000000b0bd820 */ /* 0x000fe20000400000 */
[----:B0-----:R-:W-:Y:S01]  /*1380*/  FMUL R4, R8, R3 ;  /* 0x0000000308047220 */ /* 0x001fe20000400000 */
[----:B------:R-:W-:Y:S01]  /*1390*/  FMUL R3, R12, R39 ;  /* 0x000000270c037220 */ /* 0x000fe20000400000 */
[----:B------:R-:W-:Y:S02]  /*13a0*/  CS2R R8, SRZ ;  /* 0x0000000000087805 */ /* 0x000fe4000001ff00 */
[----:B------:R-:W-:Y:S01]  /*13b0*/  CS2R R12, SRZ ;  /* 0x00000000000c7805 */ /* 0x000fe2000001ff00 */
[----:B--2---:R-:W-:Y:S01]  /*13c0*/  FMUL R27, R27, R14 ;  /* 0x0000000e1b1b7220 */ /* 0x004fe20000400000 */
[----:B------:R-:W-:Y:S01]  /*13d0*/  CS2R R14, SRZ ;  /* 0x00000000000e7805 */ /* 0x000fe2000001ff00 */
[----:B-1----:R-:W-:Y:S02]  /*13e0*/  IMAD.WIDE R38, R0, 0x4, R30 ;  /* 0x0000000400267825 */ /* 0x002fe400078e021e */
[----:B------:R-:W0:Y:S03]  /*13f0*/  LDC.64 R30, c[0x0][0x250] ;  /* 0x00009400ff1e7b82 */ /* 0x000e260000000a00 */
[----:B------:R-:W2:Y:S01]  /*1400*/  @!P3 LDG.E.EL.128 R12, desc[UR4][R38.64+-0x500] ;  /* 0xfffb0004260cb981 */ /* 0x000ea2000c2e1d00 */
[----:B---3--:R-:W-:Y:S01]  /*1410*/  FMUL R28, R28, R11 ;  /* 0x0000000b1c1c7220 */ /* 0x008fe20000400000 */
[----:B------:R-:W-:-:S06]  /*1420*/  CS2R R10, SRZ ;  /* 0x00000000000a7805 */ /* 0x000fcc000001ff00 */
[----:B------:R0:W3:Y:S01]  /*1430*/  @!P3 LDG.E.EL.128 R8, desc[UR4][R44.64+-0x500] ;  /* 0xfffb00042c08b981 */ /* 0x0000e2000c2e1d00 */
[----:B------:R-:W-:Y:S01]  /*1440*/  FMUL R37, R32, R37 ;  /* 0x0000002520257220 */ /* 0x000fe20000400000 */
[----:B0-----:R-:W-:Y:S02]  /*1450*/  IMAD.WIDE R44, R0, 0x4, R30 ;  /* 0x00000004002c7825 */ /* 0x001fe400078e021e */
[----:B------:R-:W0:Y:S01]  /*1460*/  LDC.64 R30, c[0x0][0x228] ;  /* 0x00008a00ff1e7b82 */ /* 0x000e220000000a00 */
[----:B--2---:R-:W-:Y:S02]  /*1470*/  SEL R15, R15, RZ, !P3 ;  /* 0x000000ff0f0f7207 */ /* 0x004fe40005800000 */
[----:B------:R-:W-:Y:S02]  /*1480*/  SEL R14, R14, RZ, !P3 ;  /* 0x000000ff0e0e7207 */ /* 0x000fe40005800000 */
[----:B---3--:R-:W-:Y:S02]  /*1490*/  SEL R6, R11, RZ, !P3 ;  /* 0x000000ff0b067207 */ /* 0x008fe40005800000 */
[----:B------:R-:W-:-:S03]  /*14a0*/  SEL R5, R10, RZ, !P3 ;  /* 0x000000ff0a057207 */ /* 0x000fc60005800000 */
[----:B------:R-:W-:Y:S02]  /*14b0*/  FFMA R3, R6, R3, R15 ;  /* 0x0000000306037223 */ /* 0x000fe4000000000f */
[----:B------:R-:W-:Y:S02]  /*14c0*/  FFMA R26, R5, R26, R14 ;  /* 0x0000001a051a7223 */ /* 0x000fe4000000000e */
[----:B------:R-:W1:Y:S01]  /*14d0*/  LDC.64 R14, c[0x0][0x258] ;  /* 0x00009600ff0e7b82 */ /* 0x000e620000000a00 */
[----:B------:R-:W-:Y:S02]  /*14e0*/  SEL R8, R8, RZ, !P3 ;  /* 0x000000ff08087207 */ /* 0x000fe40005800000 */
[----:B------:R-:W-:Y:S02]  /*14f0*/  SEL R6, R9, RZ, !P3 ;  /* 0x000000ff09067207 */ /* 0x000fe40005800000 */
[----:B------:R-:W-:Y:S02]  /*1500*/  SEL R13, R13, RZ, !P3 ;  /* 0x000000ff0d0d7207 */ /* 0x000fe40005800000 */
[----:B------:R-:W-:-:S02]  /*1510*/  SEL R5, R12, RZ, !P3 ;  /* 0x000000ff0c057207 */ /* 0x000fc40005800000 */
[----:B------:R-:W-:Y:S01]  /*1520*/  CS2R R10, SRZ ;  /* 0x00000000000a7805 */ /* 0x000fe2000001ff00 */
[----:B------:R-:W-:Y:S01]  /*1530*/  FFMA R33, R6, R33, R13 ;  /* 0x0000002106217223 */ /* 0x000fe2000000000d */
[----:B------:R-:W-:Y:S01]  /*1540*/  CS2R R12, SRZ ;  /* 0x00000000000c7805 */ /* 0x000fe2000001ff00 */
[----:B------:R-:W-:Y:S01]  /*1550*/  FFMA R32, R8, R29, R5 ;  /* 0x0000001d08207223 */ /* 0x000fe20000000005 */
[----:B------:R-:W-:-:S06]  /*1560*/  CS2R R8, SRZ ;  /* 0x0000000000087805 */ /* 0x000fcc000001ff00 */
[----:B------:R-:W2:Y:S01]  /*1570*/  @!P1 LDG.E.EL.128 R8, desc[UR4][R44.64+-0x380] ;  /* 0xfffc80042c089981 */ /* 0x000ea2000c2e1d00 */
[----:B-1----:R-:W-:Y:S01]  /*1580*/  IMAD.WIDE R38, R0, 0x4, R14 ;  /* 0x0000000400267825 */ /* 0x002fe200078e020e */
[----:B------:R-:W-:-:S06]  /*1590*/  CS2R R14, SRZ ;  /* 0x00000000000e7805 */ /* 0x000fcc000001ff00 */
[----:B------:R-:W3:Y:S01]  /*15a0*/  @!P1 LDG.E.EL.128 R12, desc[UR4][R38.64+-0x380] ;  /* 0xfffc8004260c9981 */ /* 0x000ee2000c2e1d00 */
[----:B0-----:R-:W-:Y:S01]  /*15b0*/  IMAD.WIDE R30, R0, 0x4, R30 ;  /* 0x00000004001e7825 */ /* 0x001fe200078e021e */
[----:B--2---:R-:W-:Y:S02]  /*15c0*/  SEL R35, R10, RZ, !P1 ;  /* 0x000000ff0a237207 */ /* 0x004fe40004800000 */
[----:B---3--:R-:W-:-:S05]  /*15d0*/  SEL R14, R14, RZ, !P1 ;  /* 0x000000ff0e0e7207 */ /* 0x008fca0004800000 */
[----:B------:R-:W-:Y:S02]  /*15e0*/  FFMA R35, R35, R4, R14 ;  /* 0x0000000423237223 */ /* 0x000fe4000000000e */
[----:B------:R-:W0:Y:S01]  /*15f0*/  LDC.64 R4, c[0x0][0x230] ;  /* 0x00008c00ff047b82 */ /* 0x000e220000000a00 */
[----:B------:R-:W-:Y:S02]  /*1600*/  SEL R11, R11, RZ, !P1 ;  /* 0x000000ff0b0b7207 */ /* 0x000fe40004800000 */
[----:B------:R-:W-:Y:S02]  /*1610*/  SEL R6, R15, RZ, !P1 ;  /* 0x000000ff0f067207 */ /* 0x000fe40004800000 */
[----:B------:R-:W-:-:S03]  /*1620*/  SEL R8, R8, RZ, !P1 ;  /* 0x000000ff08087207 */ /* 0x000fc60004800000 */
[----:B------:R-:W-:Y:S01]  /*1630*/  FFMA R34, R11, R34, R6 ;  /* 0x000000220b227223 */ /* 0x000fe20000000006 */
[----:B------:R-:W-:Y:S02]  /*1640*/  SEL R6, R9, RZ, !P1 ;  /* 0x000000ff09067207 */ /* 0x000fe40004800000 */
[----:B------:R-:W-:Y:S02]  /*1650*/  SEL R13, R13, RZ, !P1 ;  /* 0x000000ff0d0d7207 */ /* 0x000fe40004800000 */
[----:B------:R-:W-:Y:S02]  /*1660*/  SEL R9, R12, RZ, !P1 ;  /* 0x000000ff0c097207 */ /* 0x000fe40004800000 */
[----:B------:R-:W-:Y:S02]  /*1670*/  CS2R R10, SRZ ;  /* 0x00000000000a7805 */ /* 0x000fe4000001ff00 */
[----:B------:R-:W-:Y:S01]  /*1680*/  CS2R R14, SRZ ;  /* 0x00000000000e7805 */ /* 0x000fe2000001ff00 */
[----:B------:R-:W-:Y:S01]  /*1690*/  FFMA R37, R6, R37, R13 ;  /* 0x0000002506257223 */ /* 0x000fe2000000000d */
[----:B------:R-:W-:Y:S01]  /*16a0*/  CS2R R12, SRZ ;  /* 0x00000000000c7805 */ /* 0x000fe2000001ff00 */
[----:B------:R-:W-:Y:S01]  /*16b0*/  FFMA R41, R8, R41, R9 ;  /* 0x0000002908297223 */ /* 0x000fe20000000009 */
[----:B------:R-:W-:Y:S01]  /*16c0*/  CS2R R8, SRZ ;  /* 0x0000000000087805 */ /* 0x000fe2000001ff00 */
[----:B0-----:R-:W-:-:S05]  /*16d0*/  IMAD.WIDE R4, R0, 0x4, R4 ;  /* 0x0000000400047825 */ /* 0x001fca00078e0204 */
[----:B------:R-:W2:Y:S04]  /*16e0*/  @!P0 LDG.E.EL.128 R8, desc[UR4][R30.64] ;  /* 0x000000041e088981 */ /* 0x000ea8000c2e1d00 */
[----:B------:R0:W3:Y:S01]  /*16f0*/  @!P0 LDG.E.EL.128 R12, desc[UR4][R4.64] ;  /* 0x00000004040c8981 */ /* 0x0000e2000c2e1d00 */
[----:B------:R-:W-:-:S05]  /*1700*/  SEL R7, R7, RZ, P2 ;  /* 0x000000ff07077207 */ /* 0x000fca0001000000 */
[----:B------:R-:W-:Y:S02]  /*1710*/  FADD R29, R7, 9.9999997473787516356e-06 ;  /* 0x3727c5ac071d7421 */ /* 0x000fe40000000000 */
[----:B------:R-:W1:Y:S02]  /*1720*/  LDC.64 R6, c[0x0][0x2a0] ;  /* 0x0000a800ff067b82 */ /* 0x000e640000000a00 */
[----:B------:R-:W4:Y:S02]  /*1730*/  MUFU.SQRT R36, R29 ;  /* 0x0000001d00247308 */ /* 0x000f240000002000 */
[C---:B----4-:R-:W-:Y:S02]  /*1740*/  FSETP.GT.AND P4, PT, R36.reuse, 8.50705917302346158658e+37, PT ;  /* 0x7e8000002400780b */ /* 0x050fe40003f84000 */
[----:B------:R-:W-:-:S11]  /*1750*/  FSETP.GEU.AND P5, PT, R36, 1.175494350822287508e-38, PT ;  /* 0x008000002400780b */ /* 0x000fd60003fae000 */
[----:B------:R-:W-:-:S04]  /*1760*/  @P4 FMUL R36, R36, 0.25 ;  /* 0x3e80000024244820 */ /* 0x000fc80000400000 */
[----:B------:R-:W-:Y:S01]  /*1770*/  @!P5 FMUL R36, R36, 16777216 ;  /* 0x4b8000002424d820 */ /* 0x000fe20000400000 */
[----:B0-----:R-:W-:-:S05]  /*1780*/  FSEL R4, R21, 1, P4 ;  /* 0x3f80000015047808 */ /* 0x001fca0002000000 */
[----:B------:R-:W-:Y:S01]  /*1790*/  @!P5 FMUL R4, R4, 16777216 ;  /* 0x4b8000000404d820 */ /* 0x000fe20000400000 */
[----:B-1----:R-:W-:-:S04]  /*17a0*/  IMAD.WIDE R38, R0, 0x4, R6 ;  /* 0x0000000400267825 */ /* 0x002fc800078e0206 */
[----:B------:R-:W-:Y:S01]  /*17b0*/  FMUL R19, R28, R19 ;  /* 0x000000131c137220 */ /* 0x000fe20000400000 */
[----:B------:R-:W-:Y:S02]  /*17c0*/  CS2R R6, SRZ ;  /* 0x0000000000067805 */ /* 0x000fe4000001ff00 */
[----:B------:R-:W-:Y:S02]  /*17d0*/  CS2R R28, SRZ ;  /* 0x00000000001c7805 */ /* 0x000fe4000001ff00 */
[----:B--2---:R-:W-:Y:S02]  /*17e0*/  SEL R31, R11, RZ, !P0 ;  /* 0x000000ff0b1f7207 */ /* 0x004fe40004000000 */
[----:B---3--:R-:W-:-:S05]  /*17f0*/  SEL R30, R15, RZ, !P0 ;  /* 0x000000ff0f1e7207 */ /* 0x008fca0004000000 */
[----:B------:R-:W-:Y:S02]  /*1800*/  FFMA R42, R31, R42, R30 ;  /* 0x0000002a1f2a7223 */ /* 0x000fe4000000001e */
[----:B------:R-:W0:Y:S01]  /*1810*/  LDC.64 R30, c[0x0][0x2a8] ;  /* 0x0000aa00ff1e7b82 */ /* 0x000e220000000a00 */
[----:B------:R-:W1:Y:S02]  /*1820*/  MUFU.RCP R11, R36 ;  /* 0x00000024000b7308 */ /* 0x000e640000001000 */
[----:B-1----:R-:W-:Y:S01]  /*1830*/  FMUL R11, R11, R4 ;  /* 0x000000040b0b7220 */ /* 0x002fe20000400000 */
[----:B------:R-:W-:-:S03]  /*1840*/  CS2R R4, SRZ ;  /* 0x0000000000047805 */ /* 0x000fc6000001ff00 */
[----:B------:R-:W-:-:S03]  /*1850*/  FMUL R11, R11, R20 ;  /* 0x000000140b0b7220 */ /* 0x000fc60000400000 */
[----:B------:R-:W2:Y:S01]  /*1860*/  @P2 LDG.E.EL.128 R4, desc[UR4][R38.64+-0x700] ;  /* 0xfff9000426042981 */ /* 0x000ea2000c2e1d00 */
[----:B0-----:R-:W-:Y:S01]  /*1870*/  IMAD.WIDE R20, R0, 0x4, R30 ;  /* 0x0000000400147825 */ /* 0x001fe200078e021e */
[----:B------:R-:W-:-:S06]  /*1880*/  CS2R R30, SRZ ;  /* 0x00000000001e7805 */ /* 0x000fcc000001ff00 */
[----:B------:R-:W3:Y:S01]  /*1890*/  @P2 LDG.E.EL.128 R28, desc[UR4][R20.64+-0x700] ;  /* 0xfff90004141c2981 */ /* 0x000ee2000c2e1d00 */
[----:B------:R-:W-:Y:S01]  /*18a0*/  SEL R15, R10, RZ, !P0 ;  /* 0x000000ff0a0f7207 */ /* 0x000fe20004000000 */
[----:B------:R-:W-:Y:S01]  /*18b0*/  FMUL R16, R23, R16 ;  /* 0x0000001017107220 */ /* 0x000fe20000400000 */
[----:B------:R-:W-:Y:S01]  /*18c0*/  SEL R14, R14, RZ, !P0 ;  /* 0x000000ff0e0e7207 */ /* 0x000fe20004000000 */
[----:B------:R-:W-:Y:S01]  /*18d0*/  FMUL R17, R22, R17 ;  /* 0x0000001116117220 */ /* 0x000fe20000400000 */
[----:B------:R-:W-:-:S03]  /*18e0*/  SEL R0, R13, RZ, !P0 ;  /* 0x000000ff0d007207 */ /* 0x000fc60004000000 */
[----:B------:R-:W-:Y:S01]  /*18f0*/  FFMA R16, R15, R16, R14 ;  /* 0x000000100f107223 */ /* 0x000fe2000000000e */
[----:B------:R-:W-:Y:S01]  /*1900*/  SEL R13, R12, RZ, !P0 ;  /* 0x000000ff0c0d7207 */ /* 0x000fe20004000000 */
[----:B------:R-:W-:Y:S01]  /*1910*/  FMUL R18, R27, R18 ;  /* 0x000000121b127220 */ /* 0x000fe20000400000 */
[----:B------:R-:W-:Y:S01]  /*1920*/  SEL R9, R9, RZ, !P0 ;  /* 0x000000ff09097207 */ /* 0x000fe20004000000 */
[----:B------:R-:W-:Y:S01]  /*1930*/  FMUL R24, R24, R43 ;  /* 0x0000002b18187220 */ /* 0x000fe20000400000 */
[----:B------:R-:W-:Y:S02]  /*1940*/  SEL R10, R8, RZ, !P0 ;  /* 0x000000ff080a7207 */ /* 0x000fe40004000000 */
[C---:B------:R-:W-:Y:S01]  /*1950*/  FSETP.GEU.AND P4, PT, R32.reuse, RZ, PT ;  /* 0x000000ff2000720b */ /* 0x040fe20003f8e000 */
[----:B------:R-:W-:Y:S02]  /*1960*/  FFMA R0, R9, R24, R0 ;  /* 0x0000001809007223 */ /* 0x000fe40000000000 */
[----:B------:R-:W0:Y:S01]  /*1970*/  LDC.64 R8, c[0x0][0x2b0] ;  /* 0x0000ac00ff087b82 */ /* 0x000e220000000a00 */
[----:B------:R-:W-:Y:S01]  /*1980*/  FSEL R24, R32, RZ, P4 ;  /* 0x000000ff20187208 */ /* 0x000fe20002000000 */
[----:B------:R-:W-:Y:S01]  /*1990*/  FFMA R10, R10, R25, R13 ;  /* 0x000000190a0a7223 */ /* 0x000fe2000000000d */
[----:B0-----:R-:W-:Y:S01]  /*19a0*/  IMAD.WIDE R8, R2, 0x4, R8 ;  /* 0x0000000402087825 */ /* 0x001fe200078e0208 */
[----:B--2---:R-:W-:-:S02]  /*19b0*/  SEL R15, R4, RZ, P2 ;  /* 0x000000ff040f7207 */ /* 0x004fc40001000000 */
[----:B------:R-:W-:Y:S02]  /*19c0*/  SEL R12, R5, RZ, P2 ;  /* 0x000000ff050c7207 */ /* 0x000fe40001000000 */
[----:B---3--:R-:W-:Y:S02]  /*19d0*/  SEL R28, R28, RZ, P2 ;  /* 0x000000ff1c1c7207 */ /* 0x008fe40001000000 */
[----:B------:R-:W-:Y:S02]  /*19e0*/  SEL R29, R29, RZ, P2 ;  /* 0x000000ff1d1d7207 */ /* 0x000fe40001000000 */
[----:B------:R-:W-:Y:S01]  /*19f0*/  SEL R5, R6, RZ, P2 ;  /* 0x000000ff06057207 */ /* 0x000fe20001000000 */
[----:B------:R-:W-:Y:S01]  /*1a00*/  FFMA R17, R15, R17, R28 ;  /* 0x000000110f117223 */ /* 0x000fe2000000001c */
[----:B------:R-:W-:Y:S01]  /*1a10*/  SEL R30, R30, RZ, P2 ;  /* 0x000000ff1e1e7207 */ /* 0x000fe20001000000 */
[----:B------:R-:W-:Y:S01]  /*1a20*/  FFMA R18, R12, R18, R29 ;  /* 0x000000120c127223 */ /* 0x000fe2000000001d */
[----:B------:R-:W-:-:S02]  /*1a30*/  SEL R7, R7, RZ, P2 ;  /* 0x000000ff07077207 */ /* 0x000fc40001000000 */
[----:B------:R-:W-:Y:S01]  /*1a40*/  SEL R4, R31, RZ, P2 ;  /* 0x000000ff1f047207 */ /* 0x000fe20001000000 */
[----:B------:R-:W-:Y:S01]  /*1a50*/  FFMA R19, R5, R19, R30 ;  /* 0x0000001305137223 */ /* 0x000fe2000000001e */
[----:B------:R-:W-:Y:S02]  /*1a60*/  FSETP.GEU.AND P5, PT, R17, RZ, PT ;  /* 0x000000ff1100720b */ /* 0x000fe40003fae000 */
[----:B------:R-:W-:Y:S01]  /*1a70*/  FSETP.GEU.AND P6, PT, R18, RZ, PT ;  /* 0x000000ff1200720b */ /* 0x000fe20003fce000 */
[----:B------:R-:W-:Y:S01]  /*1a80*/  FFMA R4, R7, R11, R4 ;  /* 0x0000000b07047223 */ /* 0x000fe20000000004 */
[----:B------:R-:W-:Y:S02]  /*1a90*/  FSEL R17, R17, RZ, P5 ;  /* 0x000000ff11117208 */ /* 0x000fe40002800000 */
[----:B------:R-:W-:Y:S02]  /*1aa0*/  FSETP.GEU.AND P5, PT, R33, RZ, PT ;  /* 0x000000ff2100720b */ /* 0x000fe40003fae000 */
[----:B------:R-:W-:-:S02]  /*1ab0*/  FSETP.GEU.AND P4, PT, R19, RZ, PT ;  /* 0x000000ff1300720b */ /* 0x000fc40003f8e000 */
[----:B------:R-:W-:Y:S02]  /*1ac0*/  FSEL R18, R18, RZ, P6 ;  /* 0x000000ff12127208 */ /* 0x000fe40003000000 */
[----:B------:R-:W-:Y:S02]  /*1ad0*/  FSETP.GEU.AND P6, PT, R4, RZ, PT ;  /* 0x000000ff0400720b */ /* 0x000fe40003fce000 */
[----:B------:R-:W-:Y:S02]  /*1ae0*/  FSEL R25, R33, RZ, P5 ;  /* 0x000000ff21197208 */ /* 0x000fe40002800000 */
[----:B------:R-:W-:Y:S02]  /*1af0*/  FSEL R19, R19, RZ, P4 ;  /* 0x000000ff13137208 */ /* 0x000fe40002000000 */
[----:B------:R-:W-:Y:S02]  /*1b00*/  FSETP.GEU.AND P5, PT, R26, RZ, PT ;  /* 0x000000ff1a00720b */ /* 0x000fe40003fae000 */
[----:B------:R-:W-:-:S02]  /*1b10*/  FSETP.GEU.AND P4, PT, R3, RZ, PT ;  /* 0x000000ff0300720b */ /* 0x000fc40003f8e000 */
[----:B------:R-:W-:Y:S02]  /*1b20*/  FSEL R4, R4, RZ, P6 ;  /* 0x000000ff04047208 */ /* 0x000fe40003000000 */
[----:B------:R-:W-:Y:S02]  /*1b30*/  FSEL R26, R26, RZ, P5 ;  /* 0x000000ff1a1a7208 */ /* 0x000fe40002800000 */
[----:B------:R-:W-:Y:S02]  /*1b40*/  FSEL R27, R3, RZ, P4 ;  /* 0x000000ff031b7208 */ /* 0x000fe40002000000 */
[----:B------:R-:W-:Y:S02]  /*1b50*/  @P3 FSEL R24, R17, RZ, P2 ;  /* 0x000000ff11183208 */ /* 0x000fe40001000000 */
[----:B------:R-:W-:Y:S02]  /*1b60*/  @P3 FSEL R25, R18, RZ, P2 ;  /* 0x000000ff12193208 */ /* 0x000fe40001000000 */
[----:B------:R-:W-:-:S02]  /*1b70*/  @P3 FSEL R26, R19, RZ, P2 ;  /* 0x000000ff131a3208 */ /* 0x000fc40001000000 */
[----:B------:R-:W-:Y:S02]  /*1b80*/  @P3 FSEL R27, R4, RZ, P2 ;  /* 0x000000ff041b3208 */ /* 0x000fe40001000000 */
[----:B------:R-:W-:Y:S02]  /*1b90*/  FSETP.GEU.AND P2, PT, R41, RZ, PT ;  /* 0x000000ff2900720b */ /* 0x000fe40003f4e000 */
[----:B------:R-:W-:Y:S02]  /*1ba0*/  FSETP.GEU.AND P3, PT, R37, RZ, PT ;  /* 0x000000ff2500720b */ /* 0x000fe40003f6e000 */
[----:B------:R-:W-:Y:S02]  /*1bb0*/  FSETP.GEU.AND P4, PT, R35, RZ, PT ;  /* 0x000000ff2300720b */ /* 0x000fe40003f8e000 */
[----:B------:R-:W-:Y:S02]  /*1bc0*/  FSETP.GEU.AND P5, PT, R34, RZ, PT ;  /* 0x000000ff2200720b */ /* 0x000fe40003fae000 */
[----:B------:R-:W-:-:S02]  /*1bd0*/  @!P1 FSEL R24, R41, RZ, P2 ;  /* 0x000000ff29189208 */ /* 0x000fc40001000000 */
[----:B------:R-:W-:Y:S02]  /*1be0*/  @!P1 FSEL R25, R37, RZ, P3 ;  /* 0x000000ff25199208 */ /* 0x000fe40001800000 */
[----:B------:R-:W-:Y:S02]  /*1bf0*/  @!P1 FSEL R26, R35, RZ, P4 ;  /* 0x000000ff231a9208 */ /* 0x000fe40002000000 */
[----:B------:R-:W-:Y:S02]  /*1c00*/  @!P1 FSEL R27, R34, RZ, P5 ;  /* 0x000000ff221b9208 */ /* 0x000fe40002800000 */
[----:B------:R-:W-:Y:S02]  /*1c10*/  FSETP.GEU.AND P1, PT, R10, RZ, PT ;  /* 0x000000ff0a00720b */ /* 0x000fe40003f2e000 */
[----:B------:R-:W-:Y:S02]  /*1c20*/  FSETP.GEU.AND P2, PT, R0, RZ, PT ;  /* 0x000000ff0000720b */ /* 0x000fe40003f4e000 */
[----:B------:R-:W-:-:S02]  /*1c30*/  FSETP.GEU.AND P3, PT, R16, RZ, PT ;  /* 0x000000ff1000720b */ /* 0x000fc40003f6e000 */
[----:B------:R-:W-:Y:S02]  /*1c40*/  FSETP.GEU.AND P4, PT, R42, RZ, PT ;  /* 0x000000ff2a00720b */ /* 0x000fe40003f8e000 */
[----:B------:R-:W-:Y:S02]  /*1c50*/  @!P0 FSEL R24, R10, RZ, P1 ;  /* 0x000000ff0a188208 */ /* 0x000fe40000800000 */
[----:B------:R-:W-:Y:S02]  /*1c60*/  @!P0 FSEL R25, R0, RZ, P2 ;  /* 0x000000ff00198208 */ /* 0x000fe40001000000 */
[----:B------:R-:W-:Y:S02]  /*1c70*/  @!P0 FSEL R26, R16, RZ, P3 ;  /* 0x000000ff101a8208 */ /* 0x000fe40001800000 */
[----:B------:R-:W-:-:S05]  /*1c80*/  @!P0 FSEL R27, R42, RZ, P4 ;  /* 0x000000ff2a1b8208 */ /* 0x000fca0002000000 */
[----:B------:R-:W-:Y:S01]  /*1c90*/  STG.E.128 desc[UR4][R8.64], R24 ;  /* 0x0000001808007986 */ /* 0x000fe2000c101d04 */
[----:B------:R-:W-:Y:S05]  /*1ca0*/  EXIT ;  /* 0x000000000000794d */ /* 0x000fea0003800000 */
.L_x_0:
[----:B------:R-:W-:-:S00]  /*1cb0*/  BRA `(.L_x_0) ;  /* 0xfffffffc00fc7947 */ /* 0x000fc0000383ffff */
[----:B------:R-:W-:-:S00]  /*1cc0*/  NOP ;  /* 0x0000000000007918 */ /* 0x000fc00000000000 */
        /* <DEDUP_REMOVED lines=11> */
.L_x_1:


//--------------------- .nv.global.init           --------------------------
	.section	.nv.global.init,"aw",@progbits
.nv.global.init:
	.type		_$_str,@object
	.size		_$_str,(_$_str_$_2 - _$_str)
_$_str:
        /*0000*/ 	.byte	0x5f, 0x5f, 0x43, 0x55, 0x44, 0x41, 0x5f, 0x46, 0x54, 0x5a, 0x00
	.type		_$_str_$_2,@object
	.size		_$_str_$_2,(.L_1 - _$_str_$_2)
_$_str_$_2:
        /*000b*/ 	.byte	0x5f, 0x5f, 0x43, 0x55, 0x44, 0x41, 0x5f, 0x50, 0x52, 0x45, 0x43, 0x5f, 0x53, 0x51, 0x52, 0x54
        /*001b*/ 	.byte	0x00
.L_1:


//--------------------- .nv.constant0.triton_poi_fused_cat_46 --------------------------
	.section	.nv.constant0.triton_poi_fused_cat_46,"a",@progbits
	.sectionflags	@""
	.align	4
.nv.constant0.triton_poi_fused_cat_46:
	.zero		700
